//
// Generated by NVIDIA NVVM Compiler
//
// Compiler Build ID: CL-36424714
// Cuda compilation tools, release 13.0, V13.0.88
// Based on NVVM 20.0.0
//

.version 9.0
.target sm_100
.address_size 64

	// .globl	_Z10Pos_periodPA3_dPA2_dS0_
.func  (.param .b64 func_retval0) __internal_accurate_pow
(
	.param .b64 __internal_accurate_pow_param_0,
	.param .b64 __internal_accurate_pow_param_1
)
;

.visible .entry _Z10Pos_periodPA3_dPA2_dS0_(
	.param .u64 .ptr .align 1 _Z10Pos_periodPA3_dPA2_dS0__param_0,
	.param .u64 .ptr .align 1 _Z10Pos_periodPA3_dPA2_dS0__param_1,
	.param .u64 .ptr .align 1 _Z10Pos_periodPA3_dPA2_dS0__param_2
)
{
	.reg .pred 	%p<10>;
	.reg .b32 	%r<2>;
	.reg .b64 	%rd<10>;
	.reg .b64 	%fd<37>;

	ld.param.u64 	%rd4, [_Z10Pos_periodPA3_dPA2_dS0__param_0];
	ld.param.u64 	%rd6, [_Z10Pos_periodPA3_dPA2_dS0__param_1];
	ld.param.u64 	%rd5, [_Z10Pos_periodPA3_dPA2_dS0__param_2];
	cvta.to.global.u64 	%rd1, %rd6;
	mov.u32 	%r1, %tid.x;
	setp.gt.u32 	%p1, %r1, 432;
	@%p1 bra 	$L__BB0_13;
	cvta.to.global.u64 	%rd7, %rd4;
	cvta.to.global.u64 	%rd8, %rd5;
	mul.wide.u32 	%rd9, %r1, 24;
	add.s64 	%rd2, %rd7, %rd9;
	add.s64 	%rd3, %rd8, %rd9;
	ld.global.f64 	%fd1, [%rd2];
	ld.global.f64 	%fd2, [%rd1];
	setp.geu.f64 	%p2, %fd1, %fd2;
	@%p2 bra 	$L__BB0_4;
	setp.eq.s32 	%p5, %r1, 432;
	ld.global.f64 	%fd14, [%rd1+8];
	sub.f64 	%fd15, %fd14, %fd2;
	add.f64 	%fd16, %fd1, %fd15;
	st.global.f64 	[%rd2], %fd16;
	@%p5 bra 	$L__BB0_7;
	ld.global.f64 	%fd17, [%rd1+8];
	ld.global.f64 	%fd18, [%rd1];
	sub.f64 	%fd19, %fd17, %fd18;
	ld.global.f64 	%fd20, [%rd3];
	add.f64 	%fd21, %fd20, %fd19;
	st.global.f64 	[%rd3], %fd21;
	bra.uni 	$L__BB0_7;
$L__BB0_4:
	ld.global.f64 	%fd3, [%rd1+8];
	setp.ltu.f64 	%p3, %fd1, %fd3;
	@%p3 bra 	$L__BB0_7;
	setp.eq.s32 	%p4, %r1, 432;
	sub.f64 	%fd7, %fd3, %fd2;
	sub.f64 	%fd8, %fd1, %fd7;
	st.global.f64 	[%rd2], %fd8;
	@%p4 bra 	$L__BB0_7;
	ld.global.f64 	%fd9, [%rd1+8];
	ld.global.f64 	%fd10, [%rd1];
	sub.f64 	%fd11, %fd9, %fd10;
	ld.global.f64 	%fd12, [%rd3];
	sub.f64 	%fd13, %fd12, %fd11;
	st.global.f64 	[%rd3], %fd13;
$L__BB0_7:
	ld.global.f64 	%fd4, [%rd2+8];
	ld.global.f64 	%fd5, [%rd1+16];
	setp.lt.f64 	%p6, %fd4, %fd5;
	@%p6 bra 	$L__BB0_11;
	ld.global.f64 	%fd6, [%rd1+24];
	setp.ltu.f64 	%p7, %fd4, %fd6;
	@%p7 bra 	$L__BB0_13;
	setp.eq.s32 	%p8, %r1, 432;
	sub.f64 	%fd22, %fd6, %fd5;
	sub.f64 	%fd23, %fd4, %fd22;
	st.global.f64 	[%rd2+8], %fd23;
	@%p8 bra 	$L__BB0_13;
	ld.global.f64 	%fd24, [%rd1+24];
	ld.global.f64 	%fd25, [%rd1+16];
	sub.f64 	%fd26, %fd24, %fd25;
	ld.global.f64 	%fd27, [%rd3+8];
	sub.f64 	%fd28, %fd27, %fd26;
	st.global.f64 	[%rd3+8], %fd28;
	bra.uni 	$L__BB0_13;
$L__BB0_11:
	setp.eq.s32 	%p9, %r1, 432;
	ld.global.f64 	%fd29, [%rd1+24];
	sub.f64 	%fd30, %fd29, %fd5;
	add.f64 	%fd31, %fd4, %fd30;
	st.global.f64 	[%rd2+8], %fd31;
	@%p9 bra 	$L__BB0_13;
	ld.global.f64 	%fd32, [%rd1+24];
	ld.global.f64 	%fd33, [%rd1+16];
	sub.f64 	%fd34, %fd32, %fd33;
	ld.global.f64 	%fd35, [%rd3+8];
	add.f64 	%fd36, %fd35, %fd34;
	st.global.f64 	[%rd3+8], %fd36;
$L__BB0_13:
	ret;

}
	// .globl	_Z10rescale_T2PA3_dPdS1_S1_
.visible .entry _Z10rescale_T2PA3_dPdS1_S1_(
	.param .u64 .ptr .align 1 _Z10rescale_T2PA3_dPdS1_S1__param_0,
	.param .u64 .ptr .align 1 _Z10rescale_T2PA3_dPdS1_S1__param_1,
	.param .u64 .ptr .align 1 _Z10rescale_T2PA3_dPdS1_S1__param_2,
	.param .u64 .ptr .align 1 _Z10rescale_T2PA3_dPdS1_S1__param_3
)
{
	.reg .pred 	%p<2>;
	.reg .b32 	%r<2>;
	.reg .b64 	%rd<11>;
	.reg .b64 	%fd<10>;

	ld.param.u64 	%rd1, [_Z10rescale_T2PA3_dPdS1_S1__param_0];
	ld.param.u64 	%rd2, [_Z10rescale_T2PA3_dPdS1_S1__param_1];
	ld.param.u64 	%rd3, [_Z10rescale_T2PA3_dPdS1_S1__param_2];
	ld.param.u64 	%rd4, [_Z10rescale_T2PA3_dPdS1_S1__param_3];
	mov.u32 	%r1, %tid.x;
	setp.gt.u32 	%p1, %r1, 431;
	@%p1 bra 	$L__BB1_2;
	cvta.to.global.u64 	%rd5, %rd2;
	cvta.to.global.u64 	%rd6, %rd1;
	cvta.to.global.u64 	%rd7, %rd3;
	cvta.to.global.u64 	%rd8, %rd4;
	ld.global.f64 	%fd1, [%rd5];
	mul.wide.u32 	%rd9, %r1, 24;
	add.s64 	%rd10, %rd6, %rd9;
	ld.global.f64 	%fd2, [%rd10];
	sub.f64 	%fd3, %fd2, %fd1;
	st.global.f64 	[%rd10], %fd3;
	ld.global.f64 	%fd4, [%rd7];
	ld.global.f64 	%fd5, [%rd10+8];
	sub.f64 	%fd6, %fd5, %fd4;
	st.global.f64 	[%rd10+8], %fd6;
	ld.global.f64 	%fd7, [%rd8];
	ld.global.f64 	%fd8, [%rd10+16];
	sub.f64 	%fd9, %fd8, %fd7;
	st.global.f64 	[%rd10+16], %fd9;
$L__BB1_2:
	ret;

}
	// .globl	_Z10rescale_T4PA3_dPdS1_
.visible .entry _Z10rescale_T4PA3_dPdS1_(
	.param .u64 .ptr .align 1 _Z10rescale_T4PA3_dPdS1__param_0,
	.param .u64 .ptr .align 1 _Z10rescale_T4PA3_dPdS1__param_1,
	.param .u64 .ptr .align 1 _Z10rescale_T4PA3_dPdS1__param_2
)
{
	.reg .pred 	%p<2>;
	.reg .b32 	%r<2>;
	.reg .b64 	%rd<9>;
	.reg .b64 	%fd<19>;

	ld.param.u64 	%rd1, [_Z10rescale_T4PA3_dPdS1__param_0];
	ld.param.u64 	%rd2, [_Z10rescale_T4PA3_dPdS1__param_1];
	ld.param.u64 	%rd3, [_Z10rescale_T4PA3_dPdS1__param_2];
	mov.u32 	%r1, %tid.x;
	setp.gt.u32 	%p1, %r1, 431;
	@%p1 bra 	$L__BB2_2;
	cvta.to.global.u64 	%rd4, %rd3;
	cvta.to.global.u64 	%rd5, %rd2;
	cvta.to.global.u64 	%rd6, %rd1;
	ld.global.f64 	%fd1, [%rd4+8];
	ld.global.f64 	%fd2, [%rd5];
	div.rn.f64 	%fd3, %fd1, %fd2;
	sqrt.rn.f64 	%fd4, %fd3;
	mul.wide.u32 	%rd7, %r1, 24;
	add.s64 	%rd8, %rd6, %rd7;
	ld.global.f64 	%fd5, [%rd8];
	mul.f64 	%fd6, %fd5, %fd4;
	st.global.f64 	[%rd8], %fd6;
	ld.global.f64 	%fd7, [%rd4+8];
	ld.global.f64 	%fd8, [%rd5];
	div.rn.f64 	%fd9, %fd7, %fd8;
	sqrt.rn.f64 	%fd10, %fd9;
	ld.global.f64 	%fd11, [%rd8+8];
	mul.f64 	%fd12, %fd11, %fd10;
	st.global.f64 	[%rd8+8], %fd12;
	ld.global.f64 	%fd13, [%rd4+8];
	ld.global.f64 	%fd14, [%rd5];
	div.rn.f64 	%fd15, %fd13, %fd14;
	sqrt.rn.f64 	%fd16, %fd15;
	ld.global.f64 	%fd17, [%rd8+16];
	mul.f64 	%fd18, %fd17, %fd16;
	st.global.f64 	[%rd8+16], %fd18;
$L__BB2_2:
	ret;

}
	// .globl	_Z19Acceleration_periodPA3_dS0_PdS1_PA2_dS1_S0_S1_S1_
.visible .entry _Z19Acceleration_periodPA3_dS0_PdS1_PA2_dS1_S0_S1_S1_(
	.param .u64 .ptr .align 1 _Z19Acceleration_periodPA3_dS0_PdS1_PA2_dS1_S0_S1_S1__param_0,
	.param .u64 .ptr .align 1 _Z19Acceleration_periodPA3_dS0_PdS1_PA2_dS1_S0_S1_S1__param_1,
	.param .u64 .ptr .align 1 _Z19Acceleration_periodPA3_dS0_PdS1_PA2_dS1_S0_S1_S1__param_2,
	.param .u64 .ptr .align 1 _Z19Acceleration_periodPA3_dS0_PdS1_PA2_dS1_S0_S1_S1__param_3,
	.param .u64 .ptr .align 1 _Z19Acceleration_periodPA3_dS0_PdS1_PA2_dS1_S0_S1_S1__param_4,
	.param .u64 .ptr .align 1 _Z19Acceleration_periodPA3_dS0_PdS1_PA2_dS1_S0_S1_S1__param_5,
	.param .u64 .ptr .align 1 _Z19Acceleration_periodPA3_dS0_PdS1_PA2_dS1_S0_S1_S1__param_6,
	.param .u64 .ptr .align 1 _Z19Acceleration_periodPA3_dS0_PdS1_PA2_dS1_S0_S1_S1__param_7,
	.param .u64 .ptr .align 1 _Z19Acceleration_periodPA3_dS0_PdS1_PA2_dS1_S0_S1_S1__param_8
)
{
	.reg .pred 	%p<53>;
	.reg .b32 	%r<65>;
	.reg .b64 	%rd<39>;
	.reg .b64 	%fd<148>;

	ld.param.u64 	%rd7, [_Z19Acceleration_periodPA3_dS0_PdS1_PA2_dS1_S0_S1_S1__param_0];
	ld.param.u64 	%rd14, [_Z19Acceleration_periodPA3_dS0_PdS1_PA2_dS1_S0_S1_S1__param_1];
	ld.param.u64 	%rd10, [_Z19Acceleration_periodPA3_dS0_PdS1_PA2_dS1_S0_S1_S1__param_4];
	ld.param.u64 	%rd11, [_Z19Acceleration_periodPA3_dS0_PdS1_PA2_dS1_S0_S1_S1__param_5];
	ld.param.u64 	%rd15, [_Z19Acceleration_periodPA3_dS0_PdS1_PA2_dS1_S0_S1_S1__param_8];
	cvta.to.global.u64 	%rd1, %rd14;
	cvta.to.global.u64 	%rd2, %rd15;
	mov.u32 	%r1, %tid.x;
	setp.gt.u32 	%p3, %r1, 432;
	@%p3 bra 	$L__BB3_22;
	cvta.to.global.u64 	%rd16, %rd7;
	cvta.to.global.u64 	%rd17, %rd10;
	cvta.to.global.u64 	%rd18, %rd11;
	mul.wide.u32 	%rd19, %r1, 24;
	add.s64 	%rd3, %rd16, %rd19;
	ld.global.f64 	%fd1, [%rd3];
	ld.global.f64 	%fd2, [%rd3+8];
	ld.global.f64 	%fd3, [%rd3+16];
	ld.global.f64 	%fd38, [%rd17+8];
	ld.global.f64 	%fd39, [%rd17];
	sub.f64 	%fd4, %fd38, %fd39;
	ld.global.f64 	%fd5, [%rd18];
	ld.global.f64 	%fd40, [%rd17+24];
	ld.global.f64 	%fd41, [%rd17+16];
	sub.f64 	%fd6, %fd40, %fd41;
	mov.f64 	%fd42, 0d4028000000000000;
	{
	.reg .b32 %temp; 
	mov.b64 	{%temp, %r2}, %fd42;
	}
	and.b32  	%r3, %r2, 2146435072;
	setp.lt.s32 	%p4, %r2, 0;
	selp.b32 	%r4, 0, 2146435072, %p4;
	mov.f64 	%fd43, 0d402A000000000000;
	{
	.reg .b32 %temp; 
	mov.b64 	{%temp, %r19}, %fd43;
	}
	and.b32  	%r5, %r19, 2146435072;
	setp.eq.s32 	%p5, %r5, 1075838976;
	setp.lt.s32 	%p6, %r19, 0;
	selp.b32 	%r6, 0, 2146435072, %p6;
	and.b32  	%r20, %r19, 2147483647;
	setp.ne.s32 	%p7, %r20, 1071644672;
	and.pred  	%p1, %p5, %p7;
	mov.f64 	%fd44, 0d4018000000000000;
	{
	.reg .b32 %temp; 
	mov.b64 	{%temp, %r7}, %fd44;
	}
	and.b32  	%r8, %r7, 2146435072;
	setp.lt.s32 	%p8, %r7, 0;
	selp.b32 	%r9, 0, 2146435072, %p8;
	mov.f64 	%fd45, 0d401C000000000000;
	{
	.reg .b32 %temp; 
	mov.b64 	{%temp, %r21}, %fd45;
	}
	and.b32  	%r10, %r21, 2146435072;
	setp.eq.s32 	%p9, %r10, 1074790400;
	setp.lt.s32 	%p10, %r21, 0;
	selp.b32 	%r11, 0, 2146435072, %p10;
	and.b32  	%r22, %r21, 2147483647;
	setp.ne.s32 	%p11, %r22, 1071644672;
	and.pred  	%p2, %p9, %p11;
	add.s64 	%rd38, %rd16, 8;
	mov.f64 	%fd147, 0d0000000000000000;
	mov.b32 	%r64, 10368;
	mov.b32 	%r63, -433;
	mov.f64 	%fd146, %fd147;
	mov.f64 	%fd145, %fd147;
$L__BB3_2:
	ld.param.u64 	%rd35, [_Z19Acceleration_periodPA3_dS0_PdS1_PA2_dS1_S0_S1_S1__param_3];
	ld.param.u64 	%rd34, [_Z19Acceleration_periodPA3_dS0_PdS1_PA2_dS1_S0_S1_S1__param_2];
	setp.eq.s32 	%p12, %r1, 432;
	setp.ne.s32 	%p13, %r1, 432;
	setp.ne.s32 	%p14, %r63, -1;
	add.s32 	%r63, %r63, 1;
	setp.eq.s32 	%p15, %r63, 0;
	selp.b64 	%rd20, 0, 2, %p15;
	selp.b64 	%rd21, %rd20, 2, %p12;
	selp.b64 	%rd22, 1, %rd21, %p14;
	selp.b64 	%rd23, %rd22, %rd21, %p13;
	cvta.to.global.u64 	%rd24, %rd34;
	shl.b64 	%rd25, %rd23, 3;
	add.s64 	%rd26, %rd24, %rd25;
	ld.global.f64 	%fd10, [%rd26];
	cvta.to.global.u64 	%rd27, %rd35;
	add.s64 	%rd28, %rd27, %rd25;
	ld.global.f64 	%fd11, [%rd28];
	ld.global.f64 	%fd46, [%rd38+-8];
	sub.f64 	%fd141, %fd1, %fd46;
	ld.global.f64 	%fd47, [%rd38];
	sub.f64 	%fd142, %fd2, %fd47;
	ld.global.f64 	%fd48, [%rd38+8];
	sub.f64 	%fd14, %fd3, %fd48;
	abs.f64 	%fd15, %fd141;
	sub.f64 	%fd49, %fd4, %fd5;
	setp.ltu.f64 	%p16, %fd15, %fd49;
	@%p16 bra 	$L__BB3_4;
	mul.f64 	%fd50, %fd141, %fd4;
	div.rn.f64 	%fd51, %fd50, %fd15;
	sub.f64 	%fd141, %fd141, %fd51;
$L__BB3_4:
	abs.f64 	%fd18, %fd142;
	sub.f64 	%fd52, %fd6, %fd5;
	setp.ltu.f64 	%p17, %fd18, %fd52;
	@%p17 bra 	$L__BB3_6;
	mul.f64 	%fd53, %fd142, %fd6;
	div.rn.f64 	%fd54, %fd53, %fd18;
	sub.f64 	%fd142, %fd142, %fd54;
$L__BB3_6:
	mul.f64 	%fd55, %fd142, %fd142;
	fma.rn.f64 	%fd56, %fd141, %fd141, %fd55;
	fma.rn.f64 	%fd57, %fd14, %fd14, %fd56;
	sqrt.rn.f64 	%fd58, %fd57;
	setp.leu.f64 	%p18, %fd57, 0d0000000000000000;
	setp.gtu.f64 	%p19, %fd58, %fd5;
	or.pred  	%p20, %p18, %p19;
	@%p20 bra 	$L__BB3_18;
	setp.lt.s32 	%p21, %r2, 0;
	setp.eq.s32 	%p22, %r3, 1073741824;
	{
	.reg .b32 %temp; 
	mov.b64 	{%temp, %r15}, %fd11;
	}
	abs.f64 	%fd22, %fd11;
	{ // callseq 0, 0
	.param .b64 param0;
	st.param.f64 	[param0], %fd22;
	.param .b64 param1;
	st.param.f64 	[param1], 0d4028000000000000;
	.param .b64 retval0;
	call.uni (retval0), 
	__internal_accurate_pow, 
	(
	param0, 
	param1
	);
	ld.param.f64 	%fd59, [retval0];
	} // callseq 0
	setp.lt.s32 	%p24, %r15, 0;
	neg.f64 	%fd61, %fd59;
	selp.f64 	%fd62, %fd61, %fd59, %p22;
	selp.f64 	%fd63, %fd62, %fd59, %p24;
	setp.eq.f64 	%p25, %fd11, 0d0000000000000000;
	selp.b32 	%r23, %r15, 0, %p22;
	or.b32  	%r24, %r23, 2146435072;
	selp.b32 	%r25, %r24, %r23, %p21;
	mov.b32 	%r26, 0;
	mov.b64 	%fd64, {%r26, %r25};
	selp.f64 	%fd143, %fd64, %fd63, %p25;
	add.f64 	%fd65, %fd11, 0d4028000000000000;
	{
	.reg .b32 %temp; 
	mov.b64 	{%temp, %r27}, %fd65;
	}
	and.b32  	%r28, %r27, 2146435072;
	setp.ne.s32 	%p26, %r28, 2146435072;
	@%p26 bra 	$L__BB3_12;
	setp.num.f64 	%p27, %fd11, %fd11;
	@%p27 bra 	$L__BB3_10;
	mov.f64 	%fd66, 0d4028000000000000;
	add.rn.f64 	%fd143, %fd11, %fd66;
	bra.uni 	$L__BB3_12;
$L__BB3_10:
	setp.neu.f64 	%p28, %fd22, 0d7FF0000000000000;
	@%p28 bra 	$L__BB3_12;
	setp.lt.s32 	%p29, %r15, 0;
	setp.eq.s32 	%p30, %r3, 1073741824;
	and.b32  	%r30, %r2, 2147483647;
	setp.ne.s32 	%p31, %r30, 1071644672;
	or.b32  	%r31, %r4, -2147483648;
	selp.b32 	%r32, %r31, %r4, %p31;
	selp.b32 	%r33, %r32, %r4, %p30;
	selp.b32 	%r34, %r33, %r4, %p29;
	mov.b32 	%r35, 0;
	mov.b64 	%fd143, {%r35, %r34};
$L__BB3_12:
	setp.lt.s32 	%p34, %r7, 0;
	setp.eq.s32 	%p35, %r8, 1073741824;
	{ // callseq 1, 0
	.param .b64 param0;
	st.param.f64 	[param0], %fd22;
	.param .b64 param1;
	st.param.f64 	[param1], 0d4018000000000000;
	.param .b64 retval0;
	call.uni (retval0), 
	__internal_accurate_pow, 
	(
	param0, 
	param1
	);
	ld.param.f64 	%fd67, [retval0];
	} // callseq 1
	neg.f64 	%fd69, %fd67;
	selp.f64 	%fd70, %fd69, %fd67, %p35;
	selp.f64 	%fd71, %fd70, %fd67, %p24;
	selp.b32 	%r36, %r15, 0, %p35;
	or.b32  	%r37, %r36, 2146435072;
	selp.b32 	%r38, %r37, %r36, %p34;
	mov.b32 	%r39, 0;
	mov.b64 	%fd72, {%r39, %r38};
	selp.f64 	%fd144, %fd72, %fd71, %p25;
	add.f64 	%fd73, %fd11, 0d4018000000000000;
	{
	.reg .b32 %temp; 
	mov.b64 	{%temp, %r40}, %fd73;
	}
	and.b32  	%r41, %r40, 2146435072;
	setp.ne.s32 	%p37, %r41, 2146435072;
	@%p37 bra 	$L__BB3_17;
	setp.num.f64 	%p38, %fd11, %fd11;
	@%p38 bra 	$L__BB3_15;
	mov.f64 	%fd74, 0d4018000000000000;
	add.rn.f64 	%fd144, %fd11, %fd74;
	bra.uni 	$L__BB3_17;
$L__BB3_15:
	setp.neu.f64 	%p39, %fd22, 0d7FF0000000000000;
	@%p39 bra 	$L__BB3_17;
	setp.lt.s32 	%p40, %r15, 0;
	and.b32  	%r43, %r7, 2147483647;
	setp.ne.s32 	%p42, %r43, 1071644672;
	or.b32  	%r44, %r9, -2147483648;
	selp.b32 	%r45, %r44, %r9, %p42;
	selp.b32 	%r46, %r45, %r9, %p35;
	selp.b32 	%r47, %r46, %r9, %p40;
	mov.b32 	%r48, 0;
	mov.b64 	%fd144, {%r48, %r47};
$L__BB3_17:
	{
	.reg .b32 %temp; 
	mov.b64 	{%temp, %r49}, %fd58;
	}
	{ // callseq 2, 0
	.param .b64 param0;
	st.param.f64 	[param0], %fd58;
	.param .b64 param1;
	st.param.f64 	[param1], 0d402A000000000000;
	.param .b64 retval0;
	call.uni (retval0), 
	__internal_accurate_pow, 
	(
	param0, 
	param1
	);
	ld.param.f64 	%fd75, [retval0];
	} // callseq 2
	setp.lt.s32 	%p43, %r49, 0;
	setp.eq.f64 	%p44, %fd58, 0d3FF0000000000000;
	setp.eq.f64 	%p45, %fd58, 0d7FF0000000000000;
	setp.eq.f64 	%p46, %fd11, 0d3FF0000000000000;
	setp.eq.s32 	%p47, %r10, 1074790400;
	mul.f64 	%fd77, %fd144, 0d3FE0000000000000;
	selp.f64 	%fd78, 0d3FE0000000000000, %fd77, %p46;
	{ // callseq 3, 0
	.param .b64 param0;
	st.param.f64 	[param0], %fd58;
	.param .b64 param1;
	st.param.f64 	[param1], 0d401C000000000000;
	.param .b64 retval0;
	call.uni (retval0), 
	__internal_accurate_pow, 
	(
	param0, 
	param1
	);
	ld.param.f64 	%fd79, [retval0];
	} // callseq 3
	neg.f64 	%fd81, %fd79;
	selp.f64 	%fd82, %fd81, %fd79, %p47;
	selp.f64 	%fd83, %fd82, %fd79, %p43;
	add.f64 	%fd84, %fd58, 0d401C000000000000;
	{
	.reg .b32 %temp; 
	mov.b64 	{%temp, %r51}, %fd84;
	}
	and.b32  	%r52, %r51, 2146435072;
	setp.eq.s32 	%p48, %r52, 2146435072;
	or.b32  	%r53, %r11, -2147483648;
	selp.b32 	%r54, %r53, %r11, %p2;
	selp.b32 	%r55, %r54, %r11, %p43;
	mov.b32 	%r56, 0;
	mov.b64 	%fd85, {%r56, %r55};
	selp.f64 	%fd86, %fd85, %fd83, %p48;
	selp.f64 	%fd87, %fd86, %fd83, %p45;
	selp.f64 	%fd88, 0d3FF0000000000000, %fd87, %p44;
	div.rn.f64 	%fd89, %fd78, %fd88;
	or.b32  	%r57, %r6, -2147483648;
	selp.b32 	%r58, %r57, %r6, %p1;
	selp.b32 	%r59, %r58, %r6, %p43;
	mov.b64 	%fd90, {%r56, %r59};
	add.f64 	%fd91, %fd58, 0d402A000000000000;
	{
	.reg .b32 %temp; 
	mov.b64 	{%temp, %r60}, %fd91;
	}
	and.b32  	%r61, %r60, 2146435072;
	setp.eq.s32 	%p49, %r61, 2146435072;
	neg.f64 	%fd92, %fd75;
	setp.eq.s32 	%p50, %r5, 1075838976;
	selp.f64 	%fd93, %fd92, %fd75, %p50;
	selp.f64 	%fd94, %fd93, %fd75, %p43;
	selp.f64 	%fd95, %fd90, %fd94, %p49;
	selp.f64 	%fd96, %fd95, %fd94, %p45;
	selp.f64 	%fd97, 0d3FF0000000000000, %fd96, %p44;
	selp.f64 	%fd98, 0d3FF0000000000000, %fd143, %p46;
	div.rn.f64 	%fd99, %fd98, %fd97;
	sub.f64 	%fd100, %fd99, %fd89;
	mul.f64 	%fd101, %fd10, 0d4048000000000000;
	mul.f64 	%fd102, %fd101, %fd100;
	mul.f64 	%fd103, %fd141, %fd102;
	div.rn.f64 	%fd104, %fd103, %fd58;
	add.f64 	%fd145, %fd145, %fd104;
	mul.f64 	%fd105, %fd142, %fd102;
	div.rn.f64 	%fd106, %fd105, %fd58;
	add.f64 	%fd146, %fd146, %fd106;
	mul.f64 	%fd107, %fd14, %fd102;
	div.rn.f64 	%fd108, %fd107, %fd58;
	add.f64 	%fd147, %fd147, %fd108;
$L__BB3_18:
	add.s32 	%r64, %r64, -24;
	add.s64 	%rd38, %rd38, 24;
	setp.ne.s32 	%p51, %r64, -24;
	@%p51 bra 	$L__BB3_2;
	setp.eq.s32 	%p52, %r1, 432;
	@%p52 bra 	$L__BB3_21;
	ld.param.u64 	%rd37, [_Z19Acceleration_periodPA3_dS0_PdS1_PA2_dS1_S0_S1_S1__param_7];
	ld.param.u64 	%rd36, [_Z19Acceleration_periodPA3_dS0_PdS1_PA2_dS1_S0_S1_S1__param_6];
	cvta.to.global.u64 	%rd29, %rd37;
	cvta.to.global.u64 	%rd30, %rd36;
	mul.wide.u32 	%rd31, %r1, 24;
	add.s64 	%rd32, %rd30, %rd31;
	ld.global.f64 	%fd109, [%rd32];
	sub.f64 	%fd110, %fd1, %fd109;
	ld.global.f64 	%fd111, [%rd29];
	mul.f64 	%fd112, %fd111, %fd110;
	sub.f64 	%fd113, %fd145, %fd112;
	ld.global.f64 	%fd114, [%rd2+8];
	div.rn.f64 	%fd115, %fd113, %fd114;
	add.s64 	%rd33, %rd1, %rd31;
	st.global.f64 	[%rd33], %fd115;
	ld.global.f64 	%fd116, [%rd3+8];
	ld.global.f64 	%fd117, [%rd32+8];
	sub.f64 	%fd118, %fd116, %fd117;
	ld.global.f64 	%fd119, [%rd29];
	mul.f64 	%fd120, %fd119, %fd118;
	sub.f64 	%fd121, %fd146, %fd120;
	ld.global.f64 	%fd122, [%rd2+8];
	div.rn.f64 	%fd123, %fd121, %fd122;
	st.global.f64 	[%rd33+8], %fd123;
	ld.global.f64 	%fd124, [%rd3+16];
	ld.global.f64 	%fd125, [%rd32+16];
	sub.f64 	%fd126, %fd124, %fd125;
	ld.global.f64 	%fd127, [%rd29];
	mul.f64 	%fd128, %fd127, %fd126;
	sub.f64 	%fd129, %fd147, %fd128;
	ld.global.f64 	%fd130, [%rd2+8];
	div.rn.f64 	%fd131, %fd129, %fd130;
	st.global.f64 	[%rd33+16], %fd131;
	bra.uni 	$L__BB3_22;
$L__BB3_21:
	ld.global.f64 	%fd132, [%rd2];
	div.rn.f64 	%fd133, %fd145, %fd132;
	st.global.f64 	[%rd1+10368], %fd133;
	ld.global.f64 	%fd134, [%rd2];
	div.rn.f64 	%fd135, %fd146, %fd134;
	st.global.f64 	[%rd1+10376], %fd135;
	ld.global.f64 	%fd136, [%rd2];
	div.rn.f64 	%fd137, %fd147, %fd136;
	st.global.f64 	[%rd1+10384], %fd137;
$L__BB3_22:
	ret;

}
	// .globl	_Z10Verlet_PosPA3_dS0_S0_Pd
.visible .entry _Z10Verlet_PosPA3_dS0_S0_Pd(
	.param .u64 .ptr .align 1 _Z10Verlet_PosPA3_dS0_S0_Pd_param_0,
	.param .u64 .ptr .align 1 _Z10Verlet_PosPA3_dS0_S0_Pd_param_1,
	.param .u64 .ptr .align 1 _Z10Verlet_PosPA3_dS0_S0_Pd_param_2,
	.param .u64 .ptr .align 1 _Z10Verlet_PosPA3_dS0_S0_Pd_param_3
)
{
	.reg .pred 	%p<2>;
	.reg .b32 	%r<2>;
	.reg .b64 	%rd<13>;
	.reg .b64 	%fd<28>;

	ld.param.u64 	%rd1, [_Z10Verlet_PosPA3_dS0_S0_Pd_param_0];
	ld.param.u64 	%rd2, [_Z10Verlet_PosPA3_dS0_S0_Pd_param_1];
	ld.param.u64 	%rd3, [_Z10Verlet_PosPA3_dS0_S0_Pd_param_2];
	ld.param.u64 	%rd4, [_Z10Verlet_PosPA3_dS0_S0_Pd_param_3];
	mov.u32 	%r1, %tid.x;
	setp.gt.u32 	%p1, %r1, 432;
	@%p1 bra 	$L__BB4_2;
	cvta.to.global.u64 	%rd5, %rd4;
	cvta.to.global.u64 	%rd6, %rd2;
	cvta.to.global.u64 	%rd7, %rd3;
	cvta.to.global.u64 	%rd8, %rd1;
	mul.wide.u32 	%rd9, %r1, 24;
	add.s64 	%rd10, %rd6, %rd9;
	add.s64 	%rd11, %rd7, %rd9;
	add.s64 	%rd12, %rd8, %rd9;
	ld.global.f64 	%fd1, [%rd10];
	ld.global.f64 	%fd2, [%rd5];
	ld.global.f64 	%fd3, [%rd11];
	mul.f64 	%fd4, %fd3, 0d3FE0000000000000;
	mul.f64 	%fd5, %fd2, %fd4;
	mul.f64 	%fd6, %fd2, %fd5;
	fma.rn.f64 	%fd7, %fd1, %fd2, %fd6;
	ld.global.f64 	%fd8, [%rd12];
	add.f64 	%fd9, %fd8, %fd7;
	st.global.f64 	[%rd12], %fd9;
	ld.global.f64 	%fd10, [%rd10+8];
	ld.global.f64 	%fd11, [%rd5];
	ld.global.f64 	%fd12, [%rd11+8];
	mul.f64 	%fd13, %fd12, 0d3FE0000000000000;
	mul.f64 	%fd14, %fd11, %fd13;
	mul.f64 	%fd15, %fd11, %fd14;
	fma.rn.f64 	%fd16, %fd10, %fd11, %fd15;
	ld.global.f64 	%fd17, [%rd12+8];
	add.f64 	%fd18, %fd17, %fd16;
	st.global.f64 	[%rd12+8], %fd18;
	ld.global.f64 	%fd19, [%rd10+16];
	ld.global.f64 	%fd20, [%rd5];
	ld.global.f64 	%fd21, [%rd11+16];
	mul.f64 	%fd22, %fd21, 0d3FE0000000000000;
	mul.f64 	%fd23, %fd20, %fd22;
	mul.f64 	%fd24, %fd20, %fd23;
	fma.rn.f64 	%fd25, %fd19, %fd20, %fd24;
	ld.global.f64 	%fd26, [%rd12+16];
	add.f64 	%fd27, %fd26, %fd25;
	st.global.f64 	[%rd12+16], %fd27;
$L__BB4_2:
	ret;

}
	// .globl	_Z10Verlet_VelPA3_dS0_S0_Pd
.visible .entry _Z10Verlet_VelPA3_dS0_S0_Pd(
	.param .u64 .ptr .align 1 _Z10Verlet_VelPA3_dS0_S0_Pd_param_0,
	.param .u64 .ptr .align 1 _Z10Verlet_VelPA3_dS0_S0_Pd_param_1,
	.param .u64 .ptr .align 1 _Z10Verlet_VelPA3_dS0_S0_Pd_param_2,
	.param .u64 .ptr .align 1 _Z10Verlet_VelPA3_dS0_S0_Pd_param_3
)
{
	.reg .pred 	%p<2>;
	.reg .b32 	%r<2>;
	.reg .b64 	%rd<13>;
	.reg .b64 	%fd<22>;

	ld.param.u64 	%rd1, [_Z10Verlet_VelPA3_dS0_S0_Pd_param_0];
	ld.param.u64 	%rd2, [_Z10Verlet_VelPA3_dS0_S0_Pd_param_1];
	ld.param.u64 	%rd3, [_Z10Verlet_VelPA3_dS0_S0_Pd_param_2];
	ld.param.u64 	%rd4, [_Z10Verlet_VelPA3_dS0_S0_Pd_param_3];
	mov.u32 	%r1, %tid.x;
	setp.gt.u32 	%p1, %r1, 432;
	@%p1 bra 	$L__BB5_2;
	cvta.to.global.u64 	%rd5, %rd4;
	cvta.to.global.u64 	%rd6, %rd2;
	cvta.to.global.u64 	%rd7, %rd3;
	cvta.to.global.u64 	%rd8, %rd1;
	mul.wide.u32 	%rd9, %r1, 24;
	add.s64 	%rd10, %rd6, %rd9;
	add.s64 	%rd11, %rd7, %rd9;
	add.s64 	%rd12, %rd8, %rd9;
	ld.global.f64 	%fd1, [%rd10];
	ld.global.f64 	%fd2, [%rd11];
	add.f64 	%fd3, %fd1, %fd2;
	mul.f64 	%fd4, %fd3, 0d3FE0000000000000;
	ld.global.f64 	%fd5, [%rd5];
	ld.global.f64 	%fd6, [%rd12];
	fma.rn.f64 	%fd7, %fd5, %fd4, %fd6;
	st.global.f64 	[%rd12], %fd7;
	ld.global.f64 	%fd8, [%rd10+8];
	ld.global.f64 	%fd9, [%rd11+8];
	add.f64 	%fd10, %fd8, %fd9;
	mul.f64 	%fd11, %fd10, 0d3FE0000000000000;
	ld.global.f64 	%fd12, [%rd5];
	ld.global.f64 	%fd13, [%rd12+8];
	fma.rn.f64 	%fd14, %fd12, %fd11, %fd13;
	st.global.f64 	[%rd12+8], %fd14;
	ld.global.f64 	%fd15, [%rd10+16];
	ld.global.f64 	%fd16, [%rd11+16];
	add.f64 	%fd17, %fd15, %fd16;
	mul.f64 	%fd18, %fd17, 0d3FE0000000000000;
	ld.global.f64 	%fd19, [%rd5];
	ld.global.f64 	%fd20, [%rd12+16];
	fma.rn.f64 	%fd21, %fd19, %fd18, %fd20;
	st.global.f64 	[%rd12+16], %fd21;
$L__BB5_2:
	ret;

}
.func  (.param .b64 func_retval0) __internal_accurate_pow(
	.param .b64 __internal_accurate_pow_param_0,
	.param .b64 __internal_accurate_pow_param_1
)
{
	.reg .pred 	%p<8>;
	.reg .b32 	%r<49>;
	.reg .b32 	%f<3>;
	.reg .b64 	%fd<109>;

	ld.param.f64 	%fd10, [__internal_accurate_pow_param_0];
	ld.param.f64 	%fd11, [__internal_accurate_pow_param_1];
	{
	.reg .b32 %temp; 
	mov.b64 	{%temp, %r46}, %fd10;
	}
	{
	.reg .b32 %temp; 
	mov.b64 	{%r45, %temp}, %fd10;
	}
	shr.u32 	%r47, %r46, 20;
	setp.gt.u32 	%p1, %r46, 1048575;
	@%p1 bra 	$L__BB6_2;
	mul.f64 	%fd12, %fd10, 0d4350000000000000;
	{
	.reg .b32 %temp; 
	mov.b64 	{%temp, %r46}, %fd12;
	}
	{
	.reg .b32 %temp; 
	mov.b64 	{%r45, %temp}, %fd12;
	}
	shr.u32 	%r16, %r46, 20;
	add.s32 	%r47, %r16, -54;
$L__BB6_2:
	add.s32 	%r48, %r47, -1023;
	and.b32  	%r17, %r46, -2146435073;
	or.b32  	%r18, %r17, 1072693248;
	mov.b64 	%fd107, {%r45, %r18};
	setp.lt.u32 	%p2, %r18, 1073127583;
	@%p2 bra 	$L__BB6_4;
	{
	.reg .b32 %temp; 
	mov.b64 	{%r19, %temp}, %fd107;
	}
	{
	.reg .b32 %temp; 
	mov.b64 	{%temp, %r20}, %fd107;
	}
	add.s32 	%r21, %r20, -1048576;
	mov.b64 	%fd107, {%r19, %r21};
	add.s32 	%r48, %r47, -1022;
$L__BB6_4:
	add.f64 	%fd13, %fd107, 0dBFF0000000000000;
	add.f64 	%fd14, %fd107, 0d3FF0000000000000;
	rcp.approx.ftz.f64 	%fd15, %fd14;
	neg.f64 	%fd16, %fd14;
	fma.rn.f64 	%fd17, %fd16, %fd15, 0d3FF0000000000000;
	fma.rn.f64 	%fd18, %fd17, %fd17, %fd17;
	fma.rn.f64 	%fd19, %fd18, %fd15, %fd15;
	mul.f64 	%fd20, %fd13, %fd19;
	fma.rn.f64 	%fd21, %fd13, %fd19, %fd20;
	mul.f64 	%fd22, %fd21, %fd21;
	fma.rn.f64 	%fd23, %fd22, 0d3EB0F5FF7D2CAFE2, 0d3ED0F5D241AD3B5A;
	fma.rn.f64 	%fd24, %fd23, %fd22, 0d3EF3B20A75488A3F;
	fma.rn.f64 	%fd25, %fd24, %fd22, 0d3F1745CDE4FAECD5;
	fma.rn.f64 	%fd26, %fd25, %fd22, 0d3F3C71C7258A578B;
	fma.rn.f64 	%fd27, %fd26, %fd22, 0d3F6249249242B910;
	fma.rn.f64 	%fd28, %fd27, %fd22, 0d3F89999999999DFB;
	sub.f64 	%fd29, %fd13, %fd21;
	add.f64 	%fd30, %fd29, %fd29;
	neg.f64 	%fd31, %fd21;
	fma.rn.f64 	%fd32, %fd31, %fd13, %fd30;
	mul.f64 	%fd33, %fd19, %fd32;
	fma.rn.f64 	%fd34, %fd22, %fd28, 0d3FB5555555555555;
	mov.f64 	%fd35, 0d3FB5555555555555;
	sub.f64 	%fd36, %fd35, %fd34;
	fma.rn.f64 	%fd37, %fd22, %fd28, %fd36;
	add.f64 	%fd38, %fd37, 0dBC46A4CB00B9E7B0;
	add.f64 	%fd39, %fd34, %fd38;
	sub.f64 	%fd40, %fd34, %fd39;
	add.f64 	%fd41, %fd38, %fd40;
	mul.rn.f64 	%fd42, %fd21, %fd21;
	neg.f64 	%fd43, %fd42;
	fma.rn.f64 	%fd44, %fd21, %fd21, %fd43;
	{
	.reg .b32 %temp; 
	mov.b64 	{%r22, %temp}, %fd33;
	}
	{
	.reg .b32 %temp; 
	mov.b64 	{%temp, %r23}, %fd33;
	}
	add.s32 	%r24, %r23, 1048576;
	mov.b64 	%fd45, {%r22, %r24};
	fma.rn.f64 	%fd46, %fd21, %fd45, %fd44;
	mul.rn.f64 	%fd47, %fd42, %fd21;
	neg.f64 	%fd48, %fd47;
	fma.rn.f64 	%fd49, %fd42, %fd21, %fd48;
	fma.rn.f64 	%fd50, %fd42, %fd33, %fd49;
	fma.rn.f64 	%fd51, %fd46, %fd21, %fd50;
	mul.rn.f64 	%fd52, %fd39, %fd47;
	neg.f64 	%fd53, %fd52;
	fma.rn.f64 	%fd54, %fd39, %fd47, %fd53;
	fma.rn.f64 	%fd55, %fd39, %fd51, %fd54;
	fma.rn.f64 	%fd56, %fd41, %fd47, %fd55;
	add.f64 	%fd57, %fd52, %fd56;
	sub.f64 	%fd58, %fd52, %fd57;
	add.f64 	%fd59, %fd56, %fd58;
	add.f64 	%fd60, %fd21, %fd57;
	sub.f64 	%fd61, %fd21, %fd60;
	add.f64 	%fd62, %fd57, %fd61;
	add.f64 	%fd63, %fd59, %fd62;
	add.f64 	%fd64, %fd33, %fd63;
	add.f64 	%fd65, %fd60, %fd64;
	sub.f64 	%fd66, %fd60, %fd65;
	add.f64 	%fd67, %fd64, %fd66;
	xor.b32  	%r25, %r48, -2147483648;
	mov.b32 	%r26, 1127219200;
	mov.b64 	%fd68, {%r25, %r26};
	mov.b32 	%r27, -2147483648;
	mov.b64 	%fd69, {%r27, %r26};
	sub.f64 	%fd70, %fd68, %fd69;
	fma.rn.f64 	%fd71, %fd70, 0d3FE62E42FEFA39EF, %fd65;
	fma.rn.f64 	%fd72, %fd70, 0dBFE62E42FEFA39EF, %fd71;
	sub.f64 	%fd73, %fd72, %fd65;
	sub.f64 	%fd74, %fd67, %fd73;
	fma.rn.f64 	%fd75, %fd70, 0d3C7ABC9E3B39803F, %fd74;
	add.f64 	%fd76, %fd71, %fd75;
	sub.f64 	%fd77, %fd71, %fd76;
	add.f64 	%fd78, %fd75, %fd77;
	{
	.reg .b32 %temp; 
	mov.b64 	{%temp, %r28}, %fd11;
	}
	{
	.reg .b32 %temp; 
	mov.b64 	{%r29, %temp}, %fd11;
	}
	shl.b32 	%r30, %r28, 1;
	setp.gt.u32 	%p3, %r30, -33554433;
	and.b32  	%r31, %r28, -15728641;
	selp.b32 	%r32, %r31, %r28, %p3;
	mov.b64 	%fd79, {%r29, %r32};
	mul.rn.f64 	%fd80, %fd76, %fd79;
	neg.f64 	%fd81, %fd80;
	fma.rn.f64 	%fd82, %fd76, %fd79, %fd81;
	fma.rn.f64 	%fd83, %fd78, %fd79, %fd82;
	add.f64 	%fd4, %fd80, %fd83;
	sub.f64 	%fd84, %fd80, %fd4;
	add.f64 	%fd5, %fd83, %fd84;
	fma.rn.f64 	%fd85, %fd4, 0d3FF71547652B82FE, 0d4338000000000000;
	{
	.reg .b32 %temp; 
	mov.b64 	{%r13, %temp}, %fd85;
	}
	mov.f64 	%fd86, 0dC338000000000000;
	add.rn.f64 	%fd87, %fd85, %fd86;
	fma.rn.f64 	%fd88, %fd87, 0dBFE62E42FEFA39EF, %fd4;
	fma.rn.f64 	%fd89, %fd87, 0dBC7ABC9E3B39803F, %fd88;
	fma.rn.f64 	%fd90, %fd89, 0d3E5ADE1569CE2BDF, 0d3E928AF3FCA213EA;
	fma.rn.f64 	%fd91, %fd90, %fd89, 0d3EC71DEE62401315;
	fma.rn.f64 	%fd92, %fd91, %fd89, 0d3EFA01997C89EB71;
	fma.rn.f64 	%fd93, %fd92, %fd89, 0d3F2A01A014761F65;
	fma.rn.f64 	%fd94, %fd93, %fd89, 0d3F56C16C1852B7AF;
	fma.rn.f64 	%fd95, %fd94, %fd89, 0d3F81111111122322;
	fma.rn.f64 	%fd96, %fd95, %fd89, 0d3FA55555555502A1;
	fma.rn.f64 	%fd97, %fd96, %fd89, 0d3FC5555555555511;
	fma.rn.f64 	%fd98, %fd97, %fd89, 0d3FE000000000000B;
	fma.rn.f64 	%fd99, %fd98, %fd89, 0d3FF0000000000000;
	fma.rn.f64 	%fd100, %fd99, %fd89, 0d3FF0000000000000;
	{
	.reg .b32 %temp; 
	mov.b64 	{%r14, %temp}, %fd100;
	}
	{
	.reg .b32 %temp; 
	mov.b64 	{%temp, %r15}, %fd100;
	}
	shl.b32 	%r33, %r13, 20;
	add.s32 	%r34, %r33, %r15;
	mov.b64 	%fd108, {%r14, %r34};
	{
	.reg .b32 %temp; 
	mov.b64 	{%temp, %r35}, %fd4;
	}
	mov.b32 	%f2, %r35;
	abs.f32 	%f1, %f2;
	setp.lt.f32 	%p4, %f1, 0f4086232B;
	@%p4 bra 	$L__BB6_7;
	setp.lt.f64 	%p5, %fd4, 0d0000000000000000;
	add.f64 	%fd101, %fd4, 0d7FF0000000000000;
	selp.f64 	%fd108, 0d0000000000000000, %fd101, %p5;
	setp.geu.f32 	%p6, %f1, 0f40874800;
	@%p6 bra 	$L__BB6_7;
	shr.u32 	%r36, %r13, 31;
	add.s32 	%r37, %r13, %r36;
	shr.s32 	%r38, %r37, 1;
	shl.b32 	%r39, %r38, 20;
	add.s32 	%r40, %r15, %r39;
	mov.b64 	%fd102, {%r14, %r40};
	sub.s32 	%r41, %r13, %r38;
	shl.b32 	%r42, %r41, 20;
	add.s32 	%r43, %r42, 1072693248;
	mov.b32 	%r44, 0;
	mov.b64 	%fd103, {%r44, %r43};
	mul.f64 	%fd108, %fd103, %fd102;
$L__BB6_7:
	abs.f64 	%fd104, %fd108;
	setp.eq.f64 	%p7, %fd104, 0d7FF0000000000000;
	fma.rn.f64 	%fd105, %fd108, %fd5, %fd108;
	selp.f64 	%fd106, %fd108, %fd105, %p7;
	st.param.f64 	[func_retval0], %fd106;
	ret;

}


// ===== COMPILED SASS (sm_100) =====

	.target	sm_100

	.elftype	@"ET_EXEC"


//--------------------- .note.nv.tkinfo           --------------------------
	.section	.note.nv.tkinfo,"",@"SHT_NOTE"
	.sectionflags	@"SHF_NOTE_NV_TKINFO"
	.tkinfo
        /*0018*/ 	.word	0x00000002
        /*0030*/ 	.string	""
        /*0030*/ 	.string	"ptxas"
        /*0030*/ 	.string	"Cuda compilation tools, release 13.0, V13.0.88"
        /*0030*/ 	.string	"Build cuda_13.0.r13.0/compiler.36424714_0"
        /*0030*/ 	.string	"-arch sm_100 -m 64 "



//--------------------- .note.nv.cuinfo           --------------------------
	.section	.note.nv.cuinfo,"",@"SHT_NOTE"
	.sectionflags	@"SHF_NOTE_NV_CUINFO"
        /*0018*/ 	.short	0x0002
        /*001a*/ 	.short	0x0064
        /*001c*/ 	.short	0x0082
	.zero		2


//--------------------- .nv.info                  --------------------------
	.section	.nv.info,"",@"SHT_CUDA_INFO"
	.align	4


	//----- nvinfo : EIATTR_REGCOUNT
	.align		4
        /*0000*/ 	.byte	0x04, 0x2f
        /*0002*/ 	.short	(.L_1 - .L_0)
	.align		4
.L_0:
        /*0004*/ 	.word	index@(_Z10Pos_periodPA3_dPA2_dS0_)
        /*0008*/ 	.word	0x00000010


	//----- nvinfo : EIATTR_FRAME_SIZE
	.align		4
.L_1:
        /*000c*/ 	.byte	0x04, 0x11
        /*000e*/ 	.short	(.L_3 - .L_2)
	.align		4
.L_2:
        /*0010*/ 	.word	index@(_Z10Pos_periodPA3_dPA2_dS0_)
        /*0014*/ 	.word	0x00000000


	//----- nvinfo : EIATTR_REGCOUNT
	.align		4
.L_3:
        /*0018*/ 	.byte	0x04, 0x2f
        /*001a*/ 	.short	(.L_5 - .L_4)
	.align		4
.L_4:
        /*001c*/ 	.word	index@(_Z10rescale_T2PA3_dPdS1_S1_)
        /*0020*/ 	.word	0x00000012


	//----- nvinfo : EIATTR_FRAME_SIZE
	.align		4
.L_5:
        /*0024*/ 	.byte	0x04, 0x11
        /*0026*/ 	.short	(.L_7 - .L_6)
	.align		4
.L_6:
        /*0028*/ 	.word	index@(_Z10rescale_T2PA3_dPdS1_S1_)
        /*002c*/ 	.word	0x00000000


	//----- nvinfo : EIATTR_REGCOUNT
	.align		4
.L_7:
        /*0030*/ 	.byte	0x04, 0x2f
        /*0032*/ 	.short	(.L_9 - .L_8)
	.align		4
.L_8:
        /*0034*/ 	.word	index@(_Z10rescale_T4PA3_dPdS1_)
        /*0038*/ 	.word	0x0000001a


	//----- nvinfo : EIATTR_FRAME_SIZE
	.align		4
.L_9:
        /*003c*/ 	.byte	0x04, 0x11
        /*003e*/ 	.short	(.L_11 - .L_10)
	.align		4
.L_10:
        /*0040*/ 	.word	index@($__internal_3_$__cuda_sm20_dsqrt_rn_f64_mediumpath_v1)
        /*0044*/ 	.word	0x00000000


	//----- nvinfo : EIATTR_FRAME_SIZE
	.align		4
.L_11:
        /*0048*/ 	.byte	0x04, 0x11
        /*004a*/ 	.short	(.L_13 - .L_12)
	.align		4
.L_12:
        /*004c*/ 	.word	index@($__internal_2_$__cuda_sm20_div_rn_f64_full)
        /*0050*/ 	.word	0x00000000


	//----- nvinfo : EIATTR_FRAME_SIZE
	.align		4
.L_13:
        /*0054*/ 	.byte	0x04, 0x11
        /*0056*/ 	.short	(.L_15 - .L_14)
	.align		4
.L_14:
        /*0058*/ 	.word	index@(_Z10rescale_T4PA3_dPdS1_)
        /*005c*/ 	.word	0x00000000


	//----- nvinfo : EIATTR_REGCOUNT
	.align		4
.L_15:
        /*0060*/ 	.byte	0x04, 0x2f
        /*0062*/ 	.short	(.L_17 - .L_16)
	.align		4
.L_16:
        /*0064*/ 	.word	index@(_Z19Acceleration_periodPA3_dS0_PdS1_PA2_dS1_S0_S1_S1_)
        /*0068*/ 	.word	0x00000040


	//----- nvinfo : EIATTR_FRAME_SIZE
	.align		4
.L_17:
        /*006c*/ 	.byte	0x04, 0x11
        /*006e*/ 	.short	(.L_19 - .L_18)
	.align		4
.L_18:
        /*0070*/ 	.word	index@($_Z19Acceleration_periodPA3_dS0_PdS1_PA2_dS1_S0_S1_S1_$__internal_accurate_pow)
        /*0074*/ 	.word	0x00000000


	//----- nvinfo : EIATTR_FRAME_SIZE
	.align		4
.L_19:
        /*0078*/ 	.byte	0x04, 0x11
        /*007a*/ 	.short	(.L_21 - .L_20)
	.align		4
.L_20:
        /*007c*/ 	.word	index@($__internal_1_$__cuda_sm20_dsqrt_rn_f64_mediumpath_v1)
        /*0080*/ 	.word	0x00000000


	//----- nvinfo : EIATTR_FRAME_SIZE
	.align		4
.L_21:
        /*0084*/ 	.byte	0x04, 0x11
        /*0086*/ 	.short	(.L_23 - .L_22)
	.align		4
.L_22:
        /*0088*/ 	.word	index@($__internal_0_$__cuda_sm20_div_rn_f64_full)
        /*008c*/ 	.word	0x00000000


	//----- nvinfo : EIATTR_FRAME_SIZE
	.align		4
.L_23:
        /*0090*/ 	.byte	0x04, 0x11
        /*0092*/ 	.short	(.L_25 - .L_24)
	.align		4
.L_24:
        /*0094*/ 	.word	index@(_Z19Acceleration_periodPA3_dS0_PdS1_PA2_dS1_S0_S1_S1_)
        /*0098*/ 	.word	0x00000000


	//----- nvinfo : EIATTR_REGCOUNT
	.align		4
.L_25:
        /*009c*/ 	.byte	0x04, 0x2f
        /*009e*/ 	.short	(.L_27 - .L_26)
	.align		4
.L_26:
        /*00a0*/ 	.word	index@(_Z10Verlet_PosPA3_dS0_S0_Pd)
        /*00a4*/ 	.word	0x00000016


	//----- nvinfo : EIATTR_FRAME_SIZE
	.align		4
.L_27:
        /*00a8*/ 	.byte	0x04, 0x11
        /*00aa*/ 	.short	(.L_29 - .L_28)
	.align		4
.L_28:
        /*00ac*/ 	.word	index@(_Z10Verlet_PosPA3_dS0_S0_Pd)
        /*00b0*/ 	.word	0x00000000


	//----- nvinfo : EIATTR_REGCOUNT
	.align		4
.L_29:
        /*00b4*/ 	.byte	0x04, 0x2f
        /*00b6*/ 	.short	(.L_31 - .L_30)
	.align		4
.L_30:
        /*00b8*/ 	.word	index@(_Z10Verlet_VelPA3_dS0_S0_Pd)
        /*00bc*/ 	.word	0x00000016


	//----- nvinfo : EIATTR_FRAME_SIZE
	.align		4
.L_31:
        /*00c0*/ 	.byte	0x04, 0x11
        /*00c2*/ 	.short	(.L_33 - .L_32)
	.align		4
.L_32:
        /*00c4*/ 	.word	index@(_Z10Verlet_VelPA3_dS0_S0_Pd)
        /*00c8*/ 	.word	0x00000000


	//----- nvinfo : EIATTR_MIN_STACK_SIZE
	.align		4
.L_33:
        /*00cc*/ 	.byte	0x04, 0x12
        /*00ce*/ 	.short	(.L_35 - .L_34)
	.align		4
.L_34:
        /*00d0*/ 	.word	index@(_Z10Verlet_VelPA3_dS0_S0_Pd)
        /*00d4*/ 	.word	0x00000000


	//----- nvinfo : EIATTR_MIN_STACK_SIZE
	.align		4
.L_35:
        /*00d8*/ 	.byte	0x04, 0x12
        /*00da*/ 	.short	(.L_37 - .L_36)
	.align		4
.L_36:
        /*00dc*/ 	.word	index@(_Z10Verlet_PosPA3_dS0_S0_Pd)
        /*00e0*/ 	.word	0x00000000


	//----- nvinfo : EIATTR_MIN_STACK_SIZE
	.align		4
.L_37:
        /*00e4*/ 	.byte	0x04, 0x12
        /*00e6*/ 	.short	(.L_39 - .L_38)
	.align		4
.L_38:
        /*00e8*/ 	.word	index@(_Z19Acceleration_periodPA3_dS0_PdS1_PA2_dS1_S0_S1_S1_)
        /*00ec*/ 	.word	0x00000000


	//----- nvinfo : EIATTR_MIN_STACK_SIZE
	.align		4
.L_39:
        /*00f0*/ 	.byte	0x04, 0x12
        /*00f2*/ 	.short	(.L_41 - .L_40)
	.align		4
.L_40:
        /*00f4*/ 	.word	index@(_Z10rescale_T4PA3_dPdS1_)
        /*00f8*/ 	.word	0x00000000


	//----- nvinfo : EIATTR_MIN_STACK_SIZE
	.align		4
.L_41:
        /*00fc*/ 	.byte	0x04, 0x12
        /*00fe*/ 	.short	(.L_43 - .L_42)
	.align		4
.L_42:
        /*0100*/ 	.word	index@(_Z10rescale_T2PA3_dPdS1_S1_)
        /*0104*/ 	.word	0x00000000


	//----- nvinfo : EIATTR_MIN_STACK_SIZE
	.align		4
.L_43:
        /*0108*/ 	.byte	0x04, 0x12
        /*010a*/ 	.short	(.L_45 - .L_44)
	.align		4
.L_44:
        /*010c*/ 	.word	index@(_Z10Pos_periodPA3_dPA2_dS0_)
        /*0110*/ 	.word	0x00000000
.L_45:


//--------------------- .nv.compat                --------------------------
	.section	.nv.compat,"",@"SHT_CUDA_COMPAT_INFO"
	.align	4
        /*0000*/ 	.byte	0x02, 0x09, 0x00, 0x00, 0x02, 0x02, 0x01, 0x00, 0x02, 0x05, 0x05, 0x00, 0x03, 0x07, 0x01, 0x01
        /*0010*/ 	.byte	0x02, 0x03, 0x00, 0x00, 0x02, 0x06, 0x01, 0x00, 0x04, 0x0b, 0x08, 0x00, 0x01, 0x00, 0x00, 0x00
        /*0020*/ 	.byte	0x00, 0x00, 0x00, 0x00


//--------------------- .nv.info._Z10Verlet_VelPA3_dS0_S0_Pd --------------------------
	.section	.nv.info._Z10Verlet_VelPA3_dS0_S0_Pd,"",@"SHT_CUDA_INFO"
	.sectionflags	@""
	.align	4


	//----- nvinfo : EIATTR_CUDA_API_VERSION
	.align		4
        /*0000*/ 	.byte	0x04, 0x37
        /*0002*/ 	.short	(.L_47 - .L_46)
.L_46:
        /*0004*/ 	.word	0x00000082


	//----- nvinfo : EIATTR_KPARAM_INFO
	.align		4
.L_47:
        /*0008*/ 	.byte	0x04, 0x17
        /*000a*/ 	.short	(.L_49 - .L_48)
.L_48:
        /*000c*/ 	.word	0x00000000
        /*0010*/ 	.short	0x0003
        /*0012*/ 	.short	0x0018
        /*0014*/ 	.byte	0x00, 0xf5, 0x21, 0x00


	//----- nvinfo : EIATTR_KPARAM_INFO
	.align		4
.L_49:
        /*0018*/ 	.byte	0x04, 0x17
        /*001a*/ 	.short	(.L_51 - .L_50)
.L_50:
        /*001c*/ 	.word	0x00000000
        /*0020*/ 	.short	0x0002
        /*0022*/ 	.short	0x0010
        /*0024*/ 	.byte	0x00, 0xf5, 0x21, 0x00


	//----- nvinfo : EIATTR_KPARAM_INFO
	.align		4
.L_51:
        /*0028*/ 	.byte	0x04, 0x17
        /*002a*/ 	.short	(.L_53 - .L_52)
.L_52:
        /*002c*/ 	.word	0x00000000
        /*0030*/ 	.short	0x0001
        /*0032*/ 	.short	0x0008
        /*0034*/ 	.byte	0x00, 0xf5, 0x21, 0x00


	//----- nvinfo : EIATTR_KPARAM_INFO
	.align		4
.L_53:
        /*0038*/ 	.byte	0x04, 0x17
        /*003a*/ 	.short	(.L_55 - .L_54)
.L_54:
        /*003c*/ 	.word	0x00000000
        /*0040*/ 	.short	0x0000
        /*0042*/ 	.short	0x0000
        /*0044*/ 	.byte	0x00, 0xf5, 0x21, 0x00


	//----- nvinfo : EIATTR_SPARSE_MMA_MASK
	.align		4
.L_55:
        /*0048*/ 	.byte	0x03, 0x50
        /*004a*/ 	.short	0x0000


	//----- nvinfo : EIATTR_MAXREG_COUNT
	.align		4
        /*004c*/ 	.byte	0x03, 0x1b
        /*004e*/ 	.short	0x00ff


	//----- nvinfo : EIATTR_MERCURY_ISA_VERSION
	.align		4
        /*0050*/ 	.byte	0x03, 0x5f
        /*0052*/ 	.short	0x0101


	//----- nvinfo : EIATTR_VRC_CTA_INIT_COUNT
	.align		4
        /*0054*/ 	.byte	0x02, 0x4a
	.zero		1
	.zero		1


	//----- nvinfo : EIATTR_EXIT_INSTR_OFFSETS
	.align		4
        /*0058*/ 	.byte	0x04, 0x1c
        /*005a*/ 	.short	(.L_57 - .L_56)


	//   ....[0]....
.L_56:
        /*005c*/ 	.word	0x00000030


	//   ....[1]....
        /*0060*/ 	.word	0x00000240


	//----- nvinfo : EIATTR_CBANK_PARAM_SIZE
	.align		4
.L_57:
        /*0064*/ 	.byte	0x03, 0x19
        /*0066*/ 	.short	0x0020


	//----- nvinfo : EIATTR_PARAM_CBANK
	.align		4
        /*0068*/ 	.byte	0x04, 0x0a
        /*006a*/ 	.short	(.L_59 - .L_58)
	.align		4
.L_58:
        /*006c*/ 	.word	index@(.nv.constant0._Z10Verlet_VelPA3_dS0_S0_Pd)
        /*0070*/ 	.short	0x0380
        /*0072*/ 	.short	0x0020


	//----- nvinfo : EIATTR_SW_WAR
	.align		4
.L_59:
        /*0074*/ 	.byte	0x04, 0x36
        /*0076*/ 	.short	(.L_61 - .L_60)
.L_60:
        /*0078*/ 	.word	0x00000008
.L_61:


//--------------------- .nv.info._Z10Verlet_PosPA3_dS0_S0_Pd --------------------------
	.section	.nv.info._Z10Verlet_PosPA3_dS0_S0_Pd,"",@"SHT_CUDA_INFO"
	.sectionflags	@""
	.align	4


	//----- nvinfo : EIATTR_CUDA_API_VERSION
	.align		4
        /*0000*/ 	.byte	0x04, 0x37
        /*0002*/ 	.short	(.L_63 - .L_62)
.L_62:
        /*0004*/ 	.word	0x00000082


	//----- nvinfo : EIATTR_KPARAM_INFO
	.align		4
.L_63:
        /*0008*/ 	.byte	0x04, 0x17
        /*000a*/ 	.short	(.L_65 - .L_64)
.L_64:
        /*000c*/ 	.word	0x00000000
        /*0010*/ 	.short	0x0003
        /*0012*/ 	.short	0x0018
        /*0014*/ 	.byte	0x00, 0xf5, 0x21, 0x00


	//----- nvinfo : EIATTR_KPARAM_INFO
	.align		4
.L_65:
        /*0018*/ 	.byte	0x04, 0x17
        /*001a*/ 	.short	(.L_67 - .L_66)
.L_66:
        /*001c*/ 	.word	0x00000000
        /*0020*/ 	.short	0x0002
        /*0022*/ 	.short	0x0010
        /*0024*/ 	.byte	0x00, 0xf5, 0x21, 0x00


	//----- nvinfo : EIATTR_KPARAM_INFO
	.align		4
.L_67:
        /*0028*/ 	.byte	0x04, 0x17
        /*002a*/ 	.short	(.L_69 - .L_68)
.L_68:
        /*002c*/ 	.word	0x00000000
        /*0030*/ 	.short	0x0001
        /*0032*/ 	.short	0x0008
        /*0034*/ 	.byte	0x00, 0xf5, 0x21, 0x00


	//----- nvinfo : EIATTR_KPARAM_INFO
	.align		4
.L_69:
        /*0038*/ 	.byte	0x04, 0x17
        /*003a*/ 	.short	(.L_71 - .L_70)
.L_70:
        /*003c*/ 	.word	0x00000000
        /*0040*/ 	.short	0x0000
        /*0042*/ 	.short	0x0000
        /*0044*/ 	.byte	0x00, 0xf5, 0x21, 0x00


	//----- nvinfo : EIATTR_SPARSE_MMA_MASK
	.align		4
.L_71:
        /*0048*/ 	.byte	0x03, 0x50
        /*004a*/ 	.short	0x0000


	//----- nvinfo : EIATTR_MAXREG_COUNT
	.align		4
        /*004c*/ 	.byte	0x03, 0x1b
        /*004e*/ 	.short	0x00ff


	//----- nvinfo : EIATTR_MERCURY_ISA_VERSION
	.align		4
        /*0050*/ 	.byte	0x03, 0x5f
        /*0052*/ 	.short	0x0101


	//----- nvinfo : EIATTR_VRC_CTA_INIT_COUNT
	.align		4
        /*0054*/ 	.byte	0x02, 0x4a
	.zero		1
	.zero		1


	//----- nvinfo : EIATTR_EXIT_INSTR_OFFSETS
	.align		4
        /*0058*/ 	.byte	0x04, 0x1c
        /*005a*/ 	.short	(.L_73 - .L_72)


	//   ....[0]....
.L_72:
        /*005c*/ 	.word	0x00000030


	//   ....[1]....
        /*0060*/ 	.word	0x000002a0


	//----- nvinfo : EIATTR_CBANK_PARAM_SIZE
	.align		4
.L_73:
        /*0064*/ 	.byte	0x03, 0x19
        /*0066*/ 	.short	0x0020


	//----- nvinfo : EIATTR_PARAM_CBANK
	.align		4
        /*0068*/ 	.byte	0x04, 0x0a
        /*006a*/ 	.short	(.L_75 - .L_74)
	.align		4
.L_74:
        /*006c*/ 	.word	index@(.nv.constant0._Z10Verlet_PosPA3_dS0_S0_Pd)
        /*0070*/ 	.short	0x0380
        /*0072*/ 	.short	0x0020


	//----- nvinfo : EIATTR_SW_WAR
	.align		4
.L_75:
        /*0074*/ 	.byte	0x04, 0x36
        /*0076*/ 	.short	(.L_77 - .L_76)
.L_76:
        /*0078*/ 	.word	0x00000008
.L_77:


//--------------------- .nv.info._Z19Acceleration_periodPA3_dS0_PdS1_PA2_dS1_S0_S1_S1_ --------------------------
	.section	.nv.info._Z19Acceleration_periodPA3_dS0_PdS1_PA2_dS1_S0_S1_S1_,"",@"SHT_CUDA_INFO"
	.sectionflags	@""
	.align	4


	//----- nvinfo : EIATTR_CUDA_API_VERSION
	.align		4
        /*0000*/ 	.byte	0x04, 0x37
        /*0002*/ 	.short	(.L_79 - .L_78)
.L_78:
        /*0004*/ 	.word	0x00000082


	//----- nvinfo : EIATTR_KPARAM_INFO
	.align		4
.L_79:
        /*0008*/ 	.byte	0x04, 0x17
        /*000a*/ 	.short	(.L_81 - .L_80)
.L_80:
        /*000c*/ 	.word	0x00000000
        /*0010*/ 	.short	0x0008
        /*0012*/ 	.short	0x0040
        /*0014*/ 	.byte	0x00, 0xf5, 0x21, 0x00


	//----- nvinfo : EIATTR_KPARAM_INFO
	.align		4
.L_81:
        /*0018*/ 	.byte	0x04, 0x17
        /*001a*/ 	.short	(.L_83 - .L_82)
.L_82:
        /*001c*/ 	.word	0x00000000
        /*0020*/ 	.short	0x0007
        /*0022*/ 	.short	0x0038
        /*0024*/ 	.byte	0x00, 0xf5, 0x21, 0x00


	//----- nvinfo : EIATTR_KPARAM_INFO
	.align		4
.L_83:
        /*0028*/ 	.byte	0x04, 0x17
        /*002a*/ 	.short	(.L_85 - .L_84)
.L_84:
        /*002c*/ 	.word	0x00000000
        /*0030*/ 	.short	0x0006
        /*0032*/ 	.short	0x0030
        /*0034*/ 	.byte	0x00, 0xf5, 0x21, 0x00


	//----- nvinfo : EIATTR_KPARAM_INFO
	.align		4
.L_85:
        /*0038*/ 	.byte	0x04, 0x17
        /*003a*/ 	.short	(.L_87 - .L_86)
.L_86:
        /*003c*/ 	.word	0x00000000
        /*0040*/ 	.short	0x0005
        /*0042*/ 	.short	0x0028
        /*0044*/ 	.byte	0x00, 0xf5, 0x21, 0x00


	//----- nvinfo : EIATTR_KPARAM_INFO
	.align		4
.L_87:
        /*0048*/ 	.byte	0x04, 0x17
        /*004a*/ 	.short	(.L_89 - .L_88)
.L_88:
        /*004c*/ 	.word	0x00000000
        /*0050*/ 	.short	0x0004
        /*0052*/ 	.short	0x0020
        /*0054*/ 	.byte	0x00, 0xf5, 0x21, 0x00


	//----- nvinfo : EIATTR_KPARAM_INFO
	.align		4
.L_89:
        /*0058*/ 	.byte	0x04, 0x17
        /*005a*/ 	.short	(.L_91 - .L_90)
.L_90:
        /*005c*/ 	.word	0x00000000
        /*0060*/ 	.short	0x0003
        /*0062*/ 	.short	0x0018
        /*0064*/ 	.byte	0x00, 0xf5, 0x21, 0x00


	//----- nvinfo : EIATTR_KPARAM_INFO
	.align		4
.L_91:
        /*0068*/ 	.byte	0x04, 0x17
        /*006a*/ 	.short	(.L_93 - .L_92)
.L_92:
        /*006c*/ 	.word	0x00000000
        /*0070*/ 	.short	0x0002
        /*0072*/ 	.short	0x0010
        /*0074*/ 	.byte	0x00, 0xf5, 0x21, 0x00


	//----- nvinfo : EIATTR_KPARAM_INFO
	.align		4
.L_93:
        /*0078*/ 	.byte	0x04, 0x17
        /*007a*/ 	.short	(.L_95 - .L_94)
.L_94:
        /*007c*/ 	.word	0x00000000
        /*0080*/ 	.short	0x0001
        /*0082*/ 	.short	0x0008
        /*0084*/ 	.byte	0x00, 0xf5, 0x21, 0x00


	//----- nvinfo : EIATTR_KPARAM_INFO
	.align		4
.L_95:
        /*0088*/ 	.byte	0x04, 0x17
        /*008a*/ 	.short	(.L_97 - .L_96)
.L_96:
        /*008c*/ 	.word	0x00000000
        /*0090*/ 	.short	0x0000
        /*0092*/ 	.short	0x0000
        /*0094*/ 	.byte	0x00, 0xf5, 0x21, 0x00


	//----- nvinfo : EIATTR_SPARSE_MMA_MASK
	.align		4
.L_97:
        /*0098*/ 	.byte	0x03, 0x50
        /*009a*/ 	.short	0x0000


	//----- nvinfo : EIATTR_MAXREG_COUNT
	.align		4
        /*009c*/ 	.byte	0x03, 0x1b
        /*009e*/ 	.short	0x00ff


	//----- nvinfo : EIATTR_MERCURY_ISA_VERSION
	.align		4
        /*00a0*/ 	.byte	0x03, 0x5f
        /*00a2*/ 	.short	0x0101


	//----- nvinfo : EIATTR_VRC_CTA_INIT_COUNT
	.align		4
        /*00a4*/ 	.byte	0x02, 0x4a
	.zero		1
	.zero		1


	//----- nvinfo : EIATTR_EXIT_INSTR_OFFSETS
	.align		4
        /*00a8*/ 	.byte	0x04, 0x1c
        /*00aa*/ 	.short	(.L_99 - .L_98)


	//   ....[0]....
.L_98:
        /*00ac*/ 	.word	0x00000030


	//   ....[1]....
        /*00b0*/ 	.word	0x00001bf0


	//   ....[2]....
        /*00b4*/ 	.word	0x000020e0


	//----- nvinfo : EIATTR_CRS_STACK_SIZE
	.align		4
.L_99:
        /*00b8*/ 	.byte	0x04, 0x1e
        /*00ba*/ 	.short	(.L_101 - .L_100)
.L_100:
        /*00bc*/ 	.word	0x00000000


	//----- nvinfo : EIATTR_CBANK_PARAM_SIZE
	.align		4
.L_101:
        /*00c0*/ 	.byte	0x03, 0x19
        /*00c2*/ 	.short	0x0048


	//----- nvinfo : EIATTR_PARAM_CBANK
	.align		4
        /*00c4*/ 	.byte	0x04, 0x0a
        /*00c6*/ 	.short	(.L_103 - .L_102)
	.align		4
.L_102:
        /*00c8*/ 	.word	index@(.nv.constant0._Z19Acceleration_periodPA3_dS0_PdS1_PA2_dS1_S0_S1_S1_)
        /*00cc*/ 	.short	0x0380
        /*00ce*/ 	.short	0x0048


	//----- nvinfo : EIATTR_SW_WAR
	.align		4
.L_103:
        /*00d0*/ 	.byte	0x04, 0x36
        /*00d2*/ 	.short	(.L_105 - .L_104)
.L_104:
        /*00d4*/ 	.word	0x00000008
.L_105:


//--------------------- .nv.info._Z10rescale_T4PA3_dPdS1_ --------------------------
	.section	.nv.info._Z10rescale_T4PA3_dPdS1_,"",@"SHT_CUDA_INFO"
	.sectionflags	@""
	.align	4


	//----- nvinfo : EIATTR_CUDA_API_VERSION
	.align		4
        /*0000*/ 	.byte	0x04, 0x37
        /*0002*/ 	.short	(.L_107 - .L_106)
.L_106:
        /*0004*/ 	.word	0x00000082


	//----- nvinfo : EIATTR_KPARAM_INFO
	.align		4
.L_107:
        /*0008*/ 	.byte	0x04, 0x17
        /*000a*/ 	.short	(.L_109 - .L_108)
.L_108:
        /*000c*/ 	.word	0x00000000
        /*0010*/ 	.short	0x0002
        /*0012*/ 	.short	0x0010
        /*0014*/ 	.byte	0x00, 0xf5, 0x21, 0x00


	//----- nvinfo : EIATTR_KPARAM_INFO
	.align		4
.L_109:
        /*0018*/ 	.byte	0x04, 0x17
        /*001a*/ 	.short	(.L_111 - .L_110)
.L_110:
        /*001c*/ 	.word	0x00000000
        /*0020*/ 	.short	0x0001
        /*0022*/ 	.short	0x0008
        /*0024*/ 	.byte	0x00, 0xf5, 0x21, 0x00


	//----- nvinfo : EIATTR_KPARAM_INFO
	.align		4
.L_111:
        /*0028*/ 	.byte	0x04, 0x17
        /*002a*/ 	.short	(.L_113 - .L_112)
.L_112:
        /*002c*/ 	.word	0x00000000
        /*0030*/ 	.short	0x0000
        /*0032*/ 	.short	0x0000
        /*0034*/ 	.byte	0x00, 0xf5, 0x21, 0x00


	//----- nvinfo : EIATTR_SPARSE_MMA_MASK
	.align		4
.L_113:
        /*0038*/ 	.byte	0x03, 0x50
        /*003a*/ 	.short	0x0000


	//----- nvinfo : EIATTR_MAXREG_COUNT
	.align		4
        /*003c*/ 	.byte	0x03, 0x1b
        /*003e*/ 	.short	0x00ff


	//----- nvinfo : EIATTR_MERCURY_ISA_VERSION
	.align		4
        /*0040*/ 	.byte	0x03, 0x5f
        /*0042*/ 	.short	0x0101


	//----- nvinfo : EIATTR_VRC_CTA_INIT_COUNT
	.align		4
        /*0044*/ 	.byte	0x02, 0x4a
	.zero		1
	.zero		1


	//----- nvinfo : EIATTR_EXIT_INSTR_OFFSETS
	.align		4
        /*0048*/ 	.byte	0x04, 0x1c
        /*004a*/ 	.short	(.L_115 - .L_114)


	//   ....[0]....
.L_114:
        /*004c*/ 	.word	0x00000030


	//   ....[1]....
        /*0050*/ 	.word	0x00000a30


	//----- nvinfo : EIATTR_CRS_STACK_SIZE
	.align		4
.L_115:
        /*0054*/ 	.byte	0x04, 0x1e
        /*0056*/ 	.short	(.L_117 - .L_116)
.L_116:
        /*0058*/ 	.word	0x00000000


	//----- nvinfo : EIATTR_CBANK_PARAM_SIZE
	.align		4
.L_117:
        /*005c*/ 	.byte	0x03, 0x19
        /*005e*/ 	.short	0x0018


	//----- nvinfo : EIATTR_PARAM_CBANK
	.align		4
        /*0060*/ 	.byte	0x04, 0x0a
        /*0062*/ 	.short	(.L_119 - .L_118)
	.align		4
.L_118:
        /*0064*/ 	.word	index@(.nv.constant0._Z10rescale_T4PA3_dPdS1_)
        /*0068*/ 	.short	0x0380
        /*006a*/ 	.short	0x0018


	//----- nvinfo : EIATTR_SW_WAR
	.align		4
.L_119:
        /*006c*/ 	.byte	0x04, 0x36
        /*006e*/ 	.short	(.L_121 - .L_120)
.L_120:
        /*0070*/ 	.word	0x00000008
.L_121:


//--------------------- .nv.info._Z10rescale_T2PA3_dPdS1_S1_ --------------------------
	.section	.nv.info._Z10rescale_T2PA3_dPdS1_S1_,"",@"SHT_CUDA_INFO"
	.sectionflags	@""
	.align	4


	//----- nvinfo : EIATTR_CUDA_API_VERSION
	.align		4
        /*0000*/ 	.byte	0x04, 0x37
        /*0002*/ 	.short	(.L_123 - .L_122)
.L_122:
        /*0004*/ 	.word	0x00000082


	//----- nvinfo : EIATTR_KPARAM_INFO
	.align		4
.L_123:
        /*0008*/ 	.byte	0x04, 0x17
        /*000a*/ 	.short	(.L_125 - .L_124)
.L_124:
        /*000c*/ 	.word	0x00000000
        /*0010*/ 	.short	0x0003
        /*0012*/ 	.short	0x0018
        /*0014*/ 	.byte	0x00, 0xf5, 0x21, 0x00


	//----- nvinfo : EIATTR_KPARAM_INFO
	.align		4
.L_125:
        /*0018*/ 	.byte	0x04, 0x17
        /*001a*/ 	.short	(.L_127 - .L_126)
.L_126:
        /*001c*/ 	.word	0x00000000
        /*0020*/ 	.short	0x0002
        /*0022*/ 	.short	0x0010
        /*0024*/ 	.byte	0x00, 0xf5, 0x21, 0x00


	//----- nvinfo : EIATTR_KPARAM_INFO
	.align		4
.L_127:
        /*0028*/ 	.byte	0x04, 0x17
        /*002a*/ 	.short	(.L_129 - .L_128)
.L_128:
        /*002c*/ 	.word	0x00000000
        /*0030*/ 	.short	0x0001
        /*0032*/ 	.short	0x0008
        /*0034*/ 	.byte	0x00, 0xf5, 0x21, 0x00


	//----- nvinfo : EIATTR_KPARAM_INFO
	.align		4
.L_129:
        /*0038*/ 	.byte	0x04, 0x17
        /*003a*/ 	.short	(.L_131 - .L_130)
.L_130:
        /*003c*/ 	.word	0x00000000
        /*0040*/ 	.short	0x0000
        /*0042*/ 	.short	0x0000
        /*0044*/ 	.byte	0x00, 0xf5, 0x21, 0x00


	//----- nvinfo : EIATTR_SPARSE_MMA_MASK
	.align		4
.L_131:
        /*0048*/ 	.byte	0x03, 0x50
        /*004a*/ 	.short	0x0000


	//----- nvinfo : EIATTR_MAXREG_COUNT
	.align		4
        /*004c*/ 	.byte	0x03, 0x1b
        /*004e*/ 	.short	0x00ff


	//----- nvinfo : EIATTR_MERCURY_ISA_VERSION
	.align		4
        /*0050*/ 	.byte	0x03, 0x5f
        /*0052*/ 	.short	0x0101


	//----- nvinfo : EIATTR_VRC_CTA_INIT_COUNT
	.align		4
        /*0054*/ 	.byte	0x02, 0x4a
	.zero		1
	.zero		1


	//----- nvinfo : EIATTR_EXIT_INSTR_OFFSETS
	.align		4
        /*0058*/ 	.byte	0x04, 0x1c
        /*005a*/ 	.short	(.L_133 - .L_132)


	//   ....[0]....
.L_132:
        /*005c*/ 	.word	0x00000030


	//   ....[1]....
        /*0060*/ 	.word	0x00000160


	//----- nvinfo : EIATTR_CBANK_PARAM_SIZE
	.align		4
.L_133:
        /*0064*/ 	.byte	0x03, 0x19
        /*0066*/ 	.short	0x0020


	//----- nvinfo : EIATTR_PARAM_CBANK
	.align		4
        /*0068*/ 	.byte	0x04, 0x0a
        /*006a*/ 	.short	(.L_135 - .L_134)
	.align		4
.L_134:
        /*006c*/ 	.word	index@(.nv.constant0._Z10rescale_T2PA3_dPdS1_S1_)
        /*0070*/ 	.short	0x0380
        /*0072*/ 	.short	0x0020


	//----- nvinfo : EIATTR_SW_WAR
	.align		4
.L_135:
        /*0074*/ 	.byte	0x04, 0x36
        /*0076*/ 	.short	(.L_137 - .L_136)
.L_136:
        /*0078*/ 	.word	0x00000008
.L_137:


//--------------------- .nv.info._Z10Pos_periodPA3_dPA2_dS0_ --------------------------
	.section	.nv.info._Z10Pos_periodPA3_dPA2_dS0_,"",@"SHT_CUDA_INFO"
	.sectionflags	@""
	.align	4


	//----- nvinfo : EIATTR_CUDA_API_VERSION
	.align		4
        /*0000*/ 	.byte	0x04, 0x37
        /*0002*/ 	.short	(.L_139 - .L_138)
.L_138:
        /*0004*/ 	.word	0x00000082


	//----- nvinfo : EIATTR_KPARAM_INFO
	.align		4
.L_139:
        /*0008*/ 	.byte	0x04, 0x17
        /*000a*/ 	.short	(.L_141 - .L_140)
.L_140:
        /*000c*/ 	.word	0x00000000
        /*0010*/ 	.short	0x0002
        /*0012*/ 	.short	0x0010
        /*0014*/ 	.byte	0x00, 0xf5, 0x21, 0x00


	//----- nvinfo : EIATTR_KPARAM_INFO
	.align		4
.L_141:
        /*0018*/ 	.byte	0x04, 0x17
        /*001a*/ 	.short	(.L_143 - .L_142)
.L_142:
        /*001c*/ 	.word	0x00000000
        /*0020*/ 	.short	0x0001
        /*0022*/ 	.short	0x0008
        /*0024*/ 	.byte	0x00, 0xf5, 0x21, 0x00


	//----- nvinfo : EIATTR_KPARAM_INFO
	.align		4
.L_143:
        /*0028*/ 	.byte	0x04, 0x17
        /*002a*/ 	.short	(.L_145 - .L_144)
.L_144:
        /*002c*/ 	.word	0x00000000
        /*0030*/ 	.short	0x0000
        /*0032*/ 	.short	0x0000
        /*0034*/ 	.byte	0x00, 0xf5, 0x21, 0x00


	//----- nvinfo : EIATTR_SPARSE_MMA_MASK
	.align		4
.L_145:
        /*0038*/ 	.byte	0x03, 0x50
        /*003a*/ 	.short	0x0000


	//----- nvinfo : EIATTR_MAXREG_COUNT
	.align		4
        /*003c*/ 	.byte	0x03, 0x1b
        /*003e*/ 	.short	0x00ff


	//----- nvinfo : EIATTR_MERCURY_ISA_VERSION
	.align		4
        /*0040*/ 	.byte	0x03, 0x5f
        /*0042*/ 	.short	0x0101


	//----- nvinfo : EIATTR_VRC_CTA_INIT_COUNT
	.align		4
        /*0044*/ 	.byte	0x02, 0x4a
	.zero		1
	.zero		1


	//----- nvinfo : EIATTR_EXIT_INSTR_OFFSETS
	.align		4
        /*0048*/ 	.byte	0x04, 0x1c
        /*004a*/ 	.short	(.L_147 - .L_146)


	//   ....[0]....
.L_146:
        /*004c*/ 	.word	0x00000030


	//   ....[1]....
        /*0050*/ 	.word	0x00000310


	//   ....[2]....
        /*0054*/ 	.word	0x00000360


	//   ....[3]....
        /*0058*/ 	.word	0x000003d0


	//   ....[4]....
        /*005c*/ 	.word	0x00000430


	//   ....[5]....
        /*0060*/ 	.word	0x000004a0


	//----- nvinfo : EIATTR_CRS_STACK_SIZE
	.align		4
.L_147:
        /*0064*/ 	.byte	0x04, 0x1e
        /*0066*/ 	.short	(.L_149 - .L_148)
.L_148:
        /*0068*/ 	.word	0x00000000


	//----- nvinfo : EIATTR_CBANK_PARAM_SIZE
	.align		4
.L_149:
        /*006c*/ 	.byte	0x03, 0x19
        /*006e*/ 	.short	0x0018


	//----- nvinfo : EIATTR_PARAM_CBANK
	.align		4
        /*0070*/ 	.byte	0x04, 0x0a
        /*0072*/ 	.short	(.L_151 - .L_150)
	.align		4
.L_150:
        /*0074*/ 	.word	index@(.nv.constant0._Z10Pos_periodPA3_dPA2_dS0_)
        /*0078*/ 	.short	0x0380
        /*007a*/ 	.short	0x0018


	//----- nvinfo : EIATTR_SW_WAR
	.align		4
.L_151:
        /*007c*/ 	.byte	0x04, 0x36
        /*007e*/ 	.short	(.L_153 - .L_152)
.L_152:
        /*0080*/ 	.word	0x00000008
.L_153:


//--------------------- .nv.callgraph             --------------------------
	.section	.nv.callgraph,"",@"SHT_CUDA_CALLGRAPH"
	.align	4
	.sectionentsize	8
	.align		4
        /*0000*/ 	.word	0x00000000
	.align		4
        /*0004*/ 	.word	0xffffffff
	.align		4
        /*0008*/ 	.word	0x00000000
	.align		4
        /*000c*/ 	.word	0xfffffffe
	.align		4
        /*0010*/ 	.word	0x00000000
	.align		4
        /*0014*/ 	.word	0xfffffffd
	.align		4
        /*0018*/ 	.word	0x00000000
	.align		4
        /*001c*/ 	.word	0xfffffffc


//--------------------- .text._Z10Verlet_VelPA3_dS0_S0_Pd --------------------------
	.section	.text._Z10Verlet_VelPA3_dS0_S0_Pd,"ax",@progbits
	.align	128
        .global         _Z10Verlet_VelPA3_dS0_S0_Pd
        .type           _Z10Verlet_VelPA3_dS0_S0_Pd,@function
        .size           _Z10Verlet_VelPA3_dS0_S0_Pd,(.L_x_83 - _Z10Verlet_VelPA3_dS0_S0_Pd)
        .other          _Z10Verlet_VelPA3_dS0_S0_Pd,@"STO_CUDA_ENTRY STV_DEFAULT"
_Z10Verlet_VelPA3_dS0_S0_Pd:
.text._Z10Verlet_VelPA3_dS0_S0_Pd:
[----:B------:R-:W-:Y:S01]  /*0000*/  LDC R1, c[0x0][0x37c] ;  /* 0x0000df00ff017b82 */ /* 0x000fe20000000800 */
[----:B------:R-:W0:Y:S02]  /*0010*/  S2R R15, SR_TID.X ;  /* 0x00000000000f7919 */ /* 0x000e240000002100 */
[----:B0-----:R-:W-:-:S13]  /*0020*/  ISETP.GT.U32.AND P0, PT, R15, 0x1b0, PT ;  /* 0x000001b00f00780c */ /* 0x001fda0003f04070 */
[----:B------:R-:W-:Y:S05]  /*0030*/  @P0 EXIT ;  /* 0x000000000000094d */ /* 0x000fea0003800000 */
[----:B------:R-:W0:Y:S01]  /*0040*/  LDC.64 R8, c[0x0][0x388] ;  /* 0x0000e200ff087b82 */ /* 0x000e220000000a00 */
[----:B------:R-:W1:Y:S07]  /*0050*/  LDCU.64 UR4, c[0x0][0x358] ;  /* 0x00006b00ff0477ac */ /* 0x000e6e0008000a00 */
[----:B------:R-:W2:Y:S08]  /*0060*/  LDC.64 R6, c[0x0][0x390] ;  /* 0x0000e400ff067b82 */ /* 0x000eb00000000a00 */
[----:B------:R-:W3:Y:S08]  /*0070*/  LDC.64 R2, c[0x0][0x380] ;  /* 0x0000e000ff027b82 */ /* 0x000ef00000000a00 */
[----:B------:R-:W4:Y:S01]  /*0080*/  LDC.64 R4, c[0x0][0x398] ;  /* 0x0000e600ff047b82 */ /* 0x000f220000000a00 */
[----:B0-----:R-:W-:-:S05]  /*0090*/  IMAD.WIDE.U32 R8, R15, 0x18, R8 ;  /* 0x000000180f087825 */ /* 0x001fca00078e0008 */
[----:B-1----:R-:W5:Y:S01]  /*00a0*/  LDG.E.64 R10, desc[UR4][R8.64] ;  /* 0x00000004080a7981 */ /* 0x002f62000c1e1b00 */
[----:B--2---:R-:W-:-:S05]  /*00b0*/  IMAD.WIDE.U32 R6, R15, 0x18, R6 ;  /* 0x000000180f067825 */ /* 0x004fca00078e0006 */
[----:B------:R-:W5:Y:S01]  /*00c0*/  LDG.E.64 R12, desc[UR4][R6.64] ;  /* 0x00000004060c7981 */ /* 0x000f62000c1e1b00 */
[----:B---3--:R-:W-:-:S05]  /*00d0*/  IMAD.WIDE.U32 R2, R15, 0x18, R2 ;  /* 0x000000180f027825 */ /* 0x008fca00078e0002 */
[----:B------:R-:W2:Y:S04]  /*00e0*/  LDG.E.64 R16, desc[UR4][R2.64] ;  /* 0x0000000402107981 */ /* 0x000ea8000c1e1b00 */
[----:B----4-:R-:W2:Y:S04]  /*00f0*/  LDG.E.64 R14, desc[UR4][R4.64] ;  /* 0x00000004040e7981 */ /* 0x010ea8000c1e1b00 */
[----:B------:R-:W3:Y:S01]  /*0100*/  LDG.E.64 R18, desc[UR4][R2.64+0x8] ;  /* 0x0000080402127981 */ /* 0x000ee2000c1e1b00 */
[----:B-----5:R-:W-:-:S08]  /*0110*/  DADD R10, R10, R12 ;  /* 0x000000000a0a7229 */ /* 0x020fd0000000000c */
[----:B------:R-:W-:-:S08]  /*0120*/  DMUL R10, R10, 0.5 ;  /* 0x3fe000000a0a7828 */ /* 0x000fd00000000000 */
[----:B--2---:R-:W-:-:S07]  /*0130*/  DFMA R10, R10, R14, R16 ;  /* 0x0000000e0a0a722b */ /* 0x004fce0000000010 */
[----:B------:R0:W-:Y:S04]  /*0140*/  STG.E.64 desc[UR4][R2.64], R10 ;  /* 0x0000000a02007986 */ /* 0x0001e8000c101b04 */
[----:B------:R-:W2:Y:S04]  /*0150*/  LDG.E.64 R12, desc[UR4][R8.64+0x8] ;  /* 0x00000804080c7981 */ /* 0x000ea8000c1e1b00 */
[----:B------:R-:W2:Y:S04]  /*0160*/  LDG.E.64 R14, desc[UR4][R6.64+0x8] ;  /* 0x00000804060e7981 */ /* 0x000ea8000c1e1b00 */
[----:B------:R-:W3:Y:S01]  /*0170*/  LDG.E.64 R16, desc[UR4][R4.64] ;  /* 0x0000000404107981 */ /* 0x000ee2000c1e1b00 */
[----:B--2---:R-:W-:-:S08]  /*0180*/  DADD R12, R12, R14 ;  /* 0x000000000c0c7229 */ /* 0x004fd0000000000e */
[----:B------:R-:W-:-:S08]  /*0190*/  DMUL R12, R12, 0.5 ;  /* 0x3fe000000c0c7828 */ /* 0x000fd00000000000 */
[----:B---3--:R-:W-:Y:S01]  /*01a0*/  DFMA R12, R12, R16, R18 ;  /* 0x000000100c0c722b */ /* 0x008fe20000000012 */
[----:B------:R-:W2:Y:S06]  /*01b0*/  LDG.E.64 R18, desc[UR4][R2.64+0x10] ;  /* 0x0000100402127981 */ /* 0x000eac000c1e1b00 */
[----:B------:R-:W-:Y:S04]  /*01c0*/  STG.E.64 desc[UR4][R2.64+0x8], R12 ;  /* 0x0000080c02007986 */ /* 0x000fe8000c101b04 */
[----:B------:R-:W3:Y:S04]  /*01d0*/  LDG.E.64 R14, desc[UR4][R8.64+0x10] ;  /* 0x00001004080e7981 */ /* 0x000ee8000c1e1b00 */
[----:B------:R-:W3:Y:S04]  /*01e0*/  LDG.E.64 R16, desc[UR4][R6.64+0x10] ;  /* 0x0000100406107981 */ /* 0x000ee8000c1e1b00 */
[----:B0-----:R-:W2:Y:S01]  /*01f0*/  LDG.E.64 R10, desc[UR4][R4.64] ;  /* 0x00000004040a7981 */ /* 0x001ea2000c1e1b00 */
[----:B---3--:R-:W-:-:S08]  /*0200*/  DADD R14, R14, R16 ;  /* 0x000000000e0e7229 */ /* 0x008fd00000000010 */
[----:B------:R-:W-:-:S08]  /*0210*/  DMUL R14, R14, 0.5 ;  /* 0x3fe000000e0e7828 */ /* 0x000fd00000000000 */
[----:B--2---:R-:W-:-:S07]  /*0220*/  DFMA R10, R14, R10, R18 ;  /* 0x0000000a0e0a722b */ /* 0x004fce0000000012 */
[----:B------:R-:W-:Y:S01]  /*0230*/  STG.E.64 desc[UR4][R2.64+0x10], R10 ;  /* 0x0000100a02007986 */ /* 0x000fe2000c101b04 */
[----:B------:R-:W-:Y:S05]  /*0240*/  EXIT ;  /* 0x000000000000794d */ /* 0x000fea0003800000 */
.L_x_0:
[----:B------:R-:W-:-:S00]  /*0250*/  BRA `(.L_x_0) ;  /* 0xfffffffc00fc7947 */ /* 0x000fc0000383ffff */
[----:B------:R-:W-:-:S00]  /*0260*/  NOP ;  /* 0x0000000000007918 */ /* 0x000fc00000000000 */
        /* <DEDUP_REMOVED lines=9> */
.L_x_83:


//--------------------- .text._Z10Verlet_PosPA3_dS0_S0_Pd --------------------------
	.section	.text._Z10Verlet_PosPA3_dS0_S0_Pd,"ax",@progbits
	.align	128
        .global         _Z10Verlet_PosPA3_dS0_S0_Pd
        .type           _Z10Verlet_PosPA3_dS0_S0_Pd,@function
        .size           _Z10Verlet_PosPA3_dS0_S0_Pd,(.L_x_84 - _Z10Verlet_PosPA3_dS0_S0_Pd)
        .other          _Z10Verlet_PosPA3_dS0_S0_Pd,@"STO_CUDA_ENTRY STV_DEFAULT"
_Z10Verlet_PosPA3_dS0_S0_Pd:
.text._Z10Verlet_PosPA3_dS0_S0_Pd:
[----:B------:R-:W-:Y:S01]  /*0000*/  LDC R1, c[0x0][0x37c] ;  /* 0x0000df00ff017b82 */ /* 0x000fe20000000800 */
[----:B------:R-:W0:Y:S02]  /*0010*/  S2R R17, SR_TID.X ;  /* 0x0000000000117919 */ /* 0x000e240000002100 */
[----:B0-----:R-:W-:-:S13]  /*0020*/  ISETP.GT.U32.AND P0, PT, R17, 0x1b0, PT ;  /* 0x000001b01100780c */ /* 0x001fda0003f04070 */
[----:B------:R-:W-:Y:S05]  /*0030*/  @P0 EXIT ;  /* 0x000000000000094d */ /* 0x000fea0003800000 */
[----:B------:R-:W0:Y:S01]  /*0040*/  LDC.64 R8, c[0x0][0x390] ;  /* 0x0000e400ff087b82 */ /* 0x000e220000000a00 */
[----:B------:R-:W1:Y:S07]  /*0050*/  LDCU.64 UR4, c[0x0][0x358] ;  /* 0x00006b00ff0477ac */ /* 0x000e6e0008000a00 */
[----:B------:R-:W2:Y:S08]  /*0060*/  LDC.64 R4, c[0x0][0x398] ;  /* 0x0000e600ff047b82 */ /* 0x000eb00000000a00 */
[----:B------:R-:W3:Y:S01]  /*0070*/  LDC.64 R6, c[0x0][0x388] ;  /* 0x0000e200ff067b82 */ /* 0x000ee20000000a00 */
[----:B0-----:R-:W-:-:S07]  /*0080*/  IMAD.WIDE.U32 R8, R17, 0x18, R8 ;  /* 0x0000001811087825 */ /* 0x001fce00078e0008 */
[----:B------:R-:W0:Y:S01]  /*0090*/  LDC.64 R2, c[0x0][0x380] ;  /* 0x0000e000ff027b82 */ /* 0x000e220000000a00 */
[----:B-1----:R-:W4:Y:S04]  /*00a0*/  LDG.E.64 R14, desc[UR4][R8.64] ;  /* 0x00000004080e7981 */ /* 0x002f28000c1e1b00 */
[----:B--2---:R-:W2:Y:S01]  /*00b0*/  LDG.E.64 R12, desc[UR4][R4.64] ;  /* 0x00000004040c7981 */ /* 0x004ea2000c1e1b00 */
[----:B---3--:R-:W-:-:S05]  /*00c0*/  IMAD.WIDE.U32 R6, R17, 0x18, R6 ;  /* 0x0000001811067825 */ /* 0x008fca00078e0006 */
[----:B------:R-:W3:Y:S01]  /*00d0*/  LDG.E.64 R10, desc[UR4][R6.64] ;  /* 0x00000004060a7981 */ /* 0x000ee2000c1e1b00 */
[----:B0-----:R-:W-:-:S05]  /*00e0*/  IMAD.WIDE.U32 R2, R17, 0x18, R2 ;  /* 0x0000001811027825 */ /* 0x001fca00078e0002 */
[----:B------:R-:W5:Y:S04]  /*00f0*/  LDG.E.64 R16, desc[UR4][R2.64] ;  /* 0x0000000402107981 */ /* 0x000f68000c1e1b00 */
[----:B------:R-:W5:Y:S01]  /*0100*/  LDG.E.64 R18, desc[UR4][R2.64+0x8] ;  /* 0x0000080402127981 */ /* 0x000f62000c1e1b00 */
[----:B----4-:R-:W-:-:S08]  /*0110*/  DMUL R14, R14, 0.5 ;  /* 0x3fe000000e0e7828 */ /* 0x010fd00000000000 */
[----:B--2---:R-:W-:-:S08]  /*0120*/  DMUL R14, R12, R14 ;  /* 0x0000000e0c0e7228 */ /* 0x004fd00000000000 */
[----:B------:R-:W-:-:S08]  /*0130*/  DMUL R14, R12, R14 ;  /* 0x0000000e0c0e7228 */ /* 0x000fd00000000000 */
[----:B---3--:R-:W-:-:S08]  /*0140*/  DFMA R10, R10, R12, R14 ;  /* 0x0000000c0a0a722b */ /* 0x008fd0000000000e */
[----:B-----5:R-:W-:-:S07]  /*0150*/  DADD R10, R10, R16 ;  /* 0x000000000a0a7229 */ /* 0x020fce0000000010 */
[----:B------:R0:W-:Y:S04]  /*0160*/  STG.E.64 desc[UR4][R2.64], R10 ;  /* 0x0000000a02007986 */ /* 0x0001e8000c101b04 */
[----:B------:R-:W2:Y:S04]  /*0170*/  LDG.E.64 R16, desc[UR4][R8.64+0x8] ;  /* 0x0000080408107981 */ /* 0x000ea8000c1e1b00 */
[----:B------:R-:W3:Y:S04]  /*0180*/  LDG.E.64 R14, desc[UR4][R4.64] ;  /* 0x00000004040e7981 */ /* 0x000ee8000c1e1b00 */
[----:B------:R-:W4:Y:S01]  /*0190*/  LDG.E.64 R12, desc[UR4][R6.64+0x8] ;  /* 0x00000804060c7981 */ /* 0x000f22000c1e1b00 */
[----:B--2---:R-:W-:-:S08]  /*01a0*/  DMUL R16, R16, 0.5 ;  /* 0x3fe0000010107828 */ /* 0x004fd00000000000 */
[----:B---3--:R-:W-:-:S08]  /*01b0*/  DMUL R16, R14, R16 ;  /* 0x000000100e107228 */ /* 0x008fd00000000000 */
[----:B------:R-:W-:-:S08]  /*01c0*/  DMUL R16, R14, R16 ;  /* 0x000000100e107228 */ /* 0x000fd00000000000 */
[----:B----4-:R-:W-:-:S08]  /*01d0*/  DFMA R12, R12, R14, R16 ;  /* 0x0000000e0c0c722b */ /* 0x010fd00000000010 */
[----:B------:R-:W-:Y:S01]  /*01e0*/  DADD R12, R12, R18 ;  /* 0x000000000c0c7229 */ /* 0x000fe20000000012 */
[----:B------:R-:W2:Y:S06]  /*01f0*/  LDG.E.64 R18, desc[UR4][R2.64+0x10] ;  /* 0x0000100402127981 */ /* 0x000eac000c1e1b00 */
[----:B------:R-:W-:Y:S04]  /*0200*/  STG.E.64 desc[UR4][R2.64+0x8], R12 ;  /* 0x0000080c02007986 */ /* 0x000fe8000c101b04 */
[----:B------:R-:W3:Y:S04]  /*0210*/  LDG.E.64 R16, desc[UR4][R8.64+0x10] ;  /* 0x0000100408107981 */ /* 0x000ee8000c1e1b00 */
[----:B------:R-:W4:Y:S04]  /*0220*/  LDG.E.64 R14, desc[UR4][R4.64] ;  /* 0x00000004040e7981 */ /* 0x000f28000c1e1b00 */
[----:B0-----:R-:W5:Y:S01]  /*0230*/  LDG.E.64 R10, desc[UR4][R6.64+0x10] ;  /* 0x00001004060a7981 */ /* 0x001f62000c1e1b00 */
[----:B---3--:R-:W-:-:S08]  /*0240*/  DMUL R16, R16, 0.5 ;  /* 0x3fe0000010107828 */ /* 0x008fd00000000000 */
[----:B----4-:R-:W-:-:S08]  /*0250*/  DMUL R16, R14, R16 ;  /* 0x000000100e107228 */ /* 0x010fd00000000000 */
[----:B------:R-:W-:-:S08]  /*0260*/  DMUL R16, R14, R16 ;  /* 0x000000100e107228 */ /* 0x000fd00000000000 */
[----:B-----5:R-:W-:-:S08]  /*0270*/  DFMA R10, R10, R14, R16 ;  /* 0x0000000e0a0a722b */ /* 0x020fd00000000010 */
[----:B--2---:R-:W-:-:S07]  /*0280*/  DADD R10, R10, R18 ;  /* 0x000000000a0a7229 */ /* 0x004fce0000000012 */
[----:B------:R-:W-:Y:S01]  /*0290*/  STG.E.64 desc[UR4][R2.64+0x10], R10 ;  /* 0x0000100a02007986 */ /* 0x000fe2000c101b04 */
[----:B------:R-:W-:Y:S05]  /*02a0*/  EXIT ;  /* 0x000000000000794d */ /* 0x000fea0003800000 */
.L_x_1:
        /* <DEDUP_REMOVED lines=13> */
.L_x_84:


//--------------------- .text._Z19Acceleration_periodPA3_dS0_PdS1_PA2_dS1_S0_S1_S1_ --------------------------
	.section	.text._Z19Acceleration_periodPA3_dS0_PdS1_PA2_dS1_S0_S1_S1_,"ax",@progbits
	.align	128
        .global         _Z19Acceleration_periodPA3_dS0_PdS1_PA2_dS1_S0_S1_S1_
        .type           _Z19Acceleration_periodPA3_dS0_PdS1_PA2_dS1_S0_S1_S1_,@function
        .size           _Z19Acceleration_periodPA3_dS0_PdS1_PA2_dS1_S0_S1_S1_,(.L_x_80 - _Z19Acceleration_periodPA3_dS0_PdS1_PA2_dS1_S0_S1_S1_)
        .other          _Z19Acceleration_periodPA3_dS0_PdS1_PA2_dS1_S0_S1_S1_,@"STO_CUDA_ENTRY STV_DEFAULT"
_Z19Acceleration_periodPA3_dS0_PdS1_PA2_dS1_S0_S1_S1_:
.text._Z19Acceleration_periodPA3_dS0_PdS1_PA2_dS1_S0_S1_S1_:
[----:B------:R-:W-:Y:S01]  /*0000*/  LDC R1, c[0x0][0x37c] ;  /* 0x0000df00ff017b82 */ /* 0x000fe20000000800 */
[----:B------:R-:W0:Y:S02]  /*0010*/  S2R R2, SR_TID.X ;  /* 0x0000000000027919 */ /* 0x000e240000002100 */
[----:B0-----:R-:W-:-:S13]  /*0020*/  ISETP.GT.U32.AND P0, PT, R2, 0x1b0, PT ;  /* 0x000001b00200780c */ /* 0x001fda0003f04070 */
[----:B------:R-:W-:Y:S05]  /*0030*/  @P0 EXIT ;  /* 0x000000000000094d */ /* 0x000fea0003800000 */
[----:B------:R-:W0:Y:S01]  /*0040*/  LDC.64 R8, c[0x0][0x3a0] ;  /* 0x0000e800ff087b82 */ /* 0x000e220000000a00 */
[----:B------:R-:W0:Y:S01]  /*0050*/  LDCU.64 UR6, c[0x0][0x358] ;  /* 0x00006b00ff0677ac */ /* 0x000e220008000a00 */
[----:B------:R-:W1:Y:S06]  /*0060*/  LDCU.64 UR4, c[0x0][0x380] ;  /* 0x00007000ff0477ac */ /* 0x000e6c0008000a00 */
[----:B------:R-:W2:Y:S01]  /*0070*/  LDC.64 R36, c[0x0][0x380] ;  /* 0x0000e000ff247b82 */ /* 0x000ea20000000a00 */
[----:B------:R-:W3:Y:S07]  /*0080*/  LDCU.128 UR8, c[0x0][0x390] ;  /* 0x00007200ff0877ac */ /* 0x000eee0008000c00 */
[----:B------:R-:W4:Y:S01]  /*0090*/  LDC.64 R34, c[0x0][0x3a8] ;  /* 0x0000ea00ff227b82 */ /* 0x000f220000000a00 */
[----:B0-----:R-:W3:Y:S04]  /*00a0*/  LDG.E.64 R26, desc[UR6][R8.64+0x8] ;  /* 0x00000806081a7981 */ /* 0x001ee8000c1e1b00 */
[----:B------:R-:W3:Y:S04]  /*00b0*/  LDG.E.64 R4, desc[UR6][R8.64] ;  /* 0x0000000608047981 */ /* 0x000ee8000c1e1b00 */
[----:B------:R-:W3:Y:S01]  /*00c0*/  LDG.E.64 R24, desc[UR6][R8.64+0x18] ;  /* 0x0000180608187981 */ /* 0x000ee2000c1e1b00 */
[----:B--2---:R-:W-:-:S03]  /*00d0*/  IMAD.WIDE.U32 R36, R2, 0x18, R36 ;  /* 0x0000001802247825 */ /* 0x004fc600078e0024 */
[----:B------:R-:W2:Y:S04]  /*00e0*/  LDG.E.64 R6, desc[UR6][R8.64+0x10] ;  /* 0x0000100608067981 */ /* 0x000ea8000c1e1b00 */
[----:B----4-:R-:W5:Y:S04]  /*00f0*/  LDG.E.64 R34, desc[UR6][R34.64] ;  /* 0x0000000622227981 */ /* 0x010f68000c1e1b00 */
[----:B------:R0:W5:Y:S04]  /*0100*/  LDG.E.64 R32, desc[UR6][R36.64] ;  /* 0x0000000624207981 */ /* 0x000168000c1e1b00 */
[----:B------:R0:W5:Y:S04]  /*0110*/  LDG.E.64 R30, desc[UR6][R36.64+0x8] ;  /* 0x00000806241e7981 */ /* 0x000168000c1e1b00 */
[----:B------:R0:W5:Y:S01]  /*0120*/  LDG.E.64 R28, desc[UR6][R36.64+0x10] ;  /* 0x00001006241c7981 */ /* 0x000162000c1e1b00 */
[----:B-1----:R-:W-:Y:S01]  /*0130*/  UIADD3 UR4, UP0, UPT, UR4, 0x8, URZ ;  /* 0x0000000804047890 */ /* 0x002fe2000ff1e0ff */
[----:B------:R-:W-:Y:S01]  /*0140*/  IMAD.MOV.U32 R0, RZ, RZ, -0x1b1 ;  /* 0xfffffe4fff007424 */ /* 0x000fe200078e00ff */
[----:B------:R-:W-:-:S02]  /*0150*/  CS2R R22, SRZ ;  /* 0x0000000000167805 */ /* 0x000fc4000001ff00 */
[----:B------:R-:W-:Y:S01]  /*0160*/  CS2R R20, SRZ ;  /* 0x0000000000147805 */ /* 0x000fe2000001ff00 */
[----:B------:R-:W-:Y:S01]  /*0170*/  UIADD3.X UR5, UPT, UPT, URZ, UR5, URZ, UP0, !UPT ;  /* 0x00000005ff057290 */ /* 0x000fe200087fe4ff */
[----:B------:R-:W-:Y:S01]  /*0180*/  CS2R R18, SRZ ;  /* 0x0000000000127805 */ /* 0x000fe2000001ff00 */
[----:B------:R-:W-:Y:S01]  /*0190*/  IMAD.U32 R16, RZ, RZ, UR4 ;  /* 0x00000004ff107e24 */ /* 0x000fe2000f8e00ff */
[----:B------:R-:W-:-:S03]  /*01a0*/  UMOV UR4, 0x2880 ;  /* 0x0000288000047882 */ /* 0x000fc60000000000 */
[----:B------:R-:W-:Y:S01]  /*01b0*/  IMAD.U32 R17, RZ, RZ, UR5 ;  /* 0x00000005ff117e24 */ /* 0x000fe2000f8e00ff */
[----:B---3--:R-:W-:Y:S02]  /*01c0*/  DADD R26, R26, -R4 ;  /* 0x000000001a1a7229 */ /* 0x008fe40000000804 */
[----:B0-2---:R-:W-:-:S11]  /*01d0*/  DADD R24, R24, -R6 ;  /* 0x0000000018187229 */ /* 0x005fd60000000806 */
.L_x_32:
[C---:B------:R-:W-:Y:S01]  /*01e0*/  ISETP.NE.AND P1, PT, R0.reuse, -0x1, PT ;  /* 0xffffffff0000780c */ /* 0x040fe20003f25270 */
[----:B------:R-:W-:Y:S01]  /*01f0*/  VIADD R0, R0, 0x1 ;  /* 0x0000000100007836 */ /* 0x000fe20000000000 */
[C---:B------:R-:W-:Y:S01]  /*0200*/  ISETP.NE.AND P0, PT, R2.reuse, 0x1b0, PT ;  /* 0x000001b00200780c */ /* 0x040fe20003f05270 */
[----:B------:R-:W2:Y:S01]  /*0210*/  LDG.E.64 R4, desc[UR6][R16.64+-0x8] ;  /* 0xfffff80610047981 */ /* 0x000ea2000c1e1b00 */
[----:B------:R-:W-:Y:S02]  /*0220*/  ISETP.NE.AND P2, PT, R2, 0x1b0, PT ;  /* 0x000001b00200780c */ /* 0x000fe40003f45270 */
[----:B------:R-:W-:Y:S01]  /*0230*/  ISETP.NE.AND P3, PT, R0, RZ, PT ;  /* 0x000000ff0000720c */ /* 0x000fe20003f65270 */
[----:B------:R-:W3:Y:S03]  /*0240*/  LDG.E.64 R12, desc[UR6][R16.64] ;  /* 0x00000006100c7981 */ /* 0x000ee6000c1e1b00 */
[----:B------:R-:W-:Y:S01]  /*0250*/  SEL R3, RZ, 0x2, !P3 ;  /* 0x00000002ff037807 */ /* 0x000fe20005800000 */
[----:B------:R-:W4:Y:S03]  /*0260*/  LDG.E.64 R10, desc[UR6][R16.64+0x8] ;  /* 0x00000806100a7981 */ /* 0x000f26000c1e1b00 */
[----:B------:R-:W-:-:S04]  /*0270*/  SEL R3, R3, 0x2, !P2 ;  /* 0x0000000203037807 */ /* 0x000fc80005000000 */
[----:B------:R-:W-:-:S05]  /*0280*/  @P0 SEL R3, R3, 0x1, !P1 ;  /* 0x0000000103030807 */ /* 0x000fca0004800000 */
[C---:B-----5:R-:W-:Y:S01]  /*0290*/  IMAD.SHL.U32 R40, R3.reuse, 0x8, RZ ;  /* 0x0000000803287824 */ /* 0x060fe200078e00ff */
[----:B------:R-:W-:-:S04]  /*02a0*/  SHF.L.U64.HI R3, R3, 0x3, RZ ;  /* 0x0000000303037819 */ /* 0x000fc800000102ff */
[C---:B------:R-:W-:Y:S02]  /*02b0*/  IADD3 R14, P0, PT, R40.reuse, UR8, RZ ;  /* 0x00000008280e7c10 */ /* 0x040fe4000ff1e0ff */
[----:B------:R-:W-:Y:S02]  /*02c0*/  IADD3 R40, P1, PT, R40, UR10, RZ ;  /* 0x0000000a28287c10 */ /* 0x000fe4000ff3e0ff */
[C---:B------:R-:W-:Y:S02]  /*02d0*/  IADD3.X R15, PT, PT, R3.reuse, UR9, RZ, P0, !PT ;  /* 0x00000009030f7c10 */ /* 0x040fe400087fe4ff */
[----:B------:R-:W-:-:S04]  /*02e0*/  IADD3.X R41, PT, PT, R3, UR11, RZ, P1, !PT ;  /* 0x0000000b03297c10 */ /* 0x000fc80008ffe4ff */
[----:B-----5:R-:W5:Y:S04]  /*02f0*/  LDG.E.64 R14, desc[UR6][R14.64] ;  /* 0x000000060e0e7981 */ /* 0x020f68000c1e1b00 */
[----:B------:R-:W5:Y:S01]  /*0300*/  LDG.E.64 R40, desc[UR6][R40.64] ;  /* 0x0000000628287981 */ /* 0x000f62000c1e1b00 */
[----:B------:R-:W-:Y:S01]  /*0310*/  DADD R6, R26, -R34 ;  /* 0x000000001a067229 */ /* 0x000fe20000000822 */
[----:B------:R-:W-:Y:S01]  /*0320*/  UIADD3 UR4, UPT, UPT, UR4, -0x18, URZ ;  /* 0xffffffe804047890 */ /* 0x000fe2000fffe0ff */
[----:B------:R-:W-:Y:S03]  /*0330*/  BSSY.RECONVERGENT B0, `(.L_x_2) ;  /* 0x000001e000007945 */ /* 0x000fe60003800200 */
[----:B------:R-:W-:Y:S01]  /*0340*/  UISETP.NE.AND UP0, UPT, UR4, -0x18, UPT ;  /* 0xffffffe80400788c */ /* 0x000fe2000bf05270 */
[----:B--2---:R-:W-:-:S08]  /*0350*/  DADD R8, R32, -R4 ;  /* 0x0000000020087229 */ /* 0x004fd00000000804 */
[----:B------:R-:W-:Y:S02]  /*0360*/  DSETP.GE.AND P0, PT, |R8|, R6, PT ;  /* 0x000000060800722a */ /* 0x000fe40003f06200 */
[----:B---3--:R-:W-:Y:S02]  /*0370*/  DADD R12, R30, -R12 ;  /* 0x000000001e0c7229 */ /* 0x008fe4000000080c */
[----:B----4-:R-:W-:-:S10]  /*0380*/  DADD R10, R28, -R10 ;  /* 0x000000001c0a7229 */ /* 0x010fd4000000080a */
[----:B------:R-:W-:Y:S05]  /*0390*/  @!P0 BRA `(.L_x_3) ;  /* 0x00000000005c8947 */ /* 0x000fea0003800000 */
[----:B------:R-:W-:Y:S01]  /*03a0*/  DADD R48, -RZ, |R8| ;  /* 0x00000000ff307229 */ /* 0x000fe20000000508 */
[----:B------:R-:W-:Y:S01]  /*03b0*/  IMAD.MOV.U32 R4, RZ, RZ, 0x1 ;  /* 0x00000001ff047424 */ /* 0x000fe200078e00ff */
[----:B------:R-:W-:Y:S01]  /*03c0*/  DMUL R46, R26, R8 ;  /* 0x000000081a2e7228 */ /* 0x000fe20000000000 */
[----:B------:R-:W-:Y:S03]  /*03d0*/  BSSY.RECONVERGENT B2, `(.L_x_4) ;  /* 0x0000012000027945 */ /* 0x000fe60003800200 */
[----:B------:R-:W0:Y:S06]  /*03e0*/  MUFU.RCP64H R5, R49 ;  /* 0x0000003100057308 */ /* 0x000e2c0000001800 */
[----:B------:R-:W-:Y:S01]  /*03f0*/  FSETP.GEU.AND P1, PT, |R47|, 6.5827683646048100446e-37, PT ;  /* 0x036000002f00780b */ /* 0x000fe20003f2e200 */
[----:B0-----:R-:W-:-:S08]  /*0400*/  DFMA R6, -|R8|, R4, 1 ;  /* 0x3ff000000806742b */ /* 0x001fd00000000304 */
[----:B------:R-:W-:-:S08]  /*0410*/  DFMA R6, R6, R6, R6 ;  /* 0x000000060606722b */ /* 0x000fd00000000006 */
[----:B------:R-:W-:-:S08]  /*0420*/  DFMA R6, R4, R6, R4 ;  /* 0x000000060406722b */ /* 0x000fd00000000004 */
[----:B------:R-:W-:-:S08]  /*0430*/  DFMA R4, -|R8|, R6, 1 ;  /* 0x3ff000000804742b */ /* 0x000fd00000000306 */
[----:B------:R-:W-:-:S08]  /*0440*/  DFMA R4, R6, R4, R6 ;  /* 0x000000040604722b */ /* 0x000fd00000000006 */
[----:B------:R-:W-:-:S08]  /*0450*/  DMUL R6, R46, R4 ;  /* 0x000000042e067228 */ /* 0x000fd00000000000 */
[----:B------:R-:W-:-:S08]  /*0460*/  DFMA R38, -|R8|, R6, R46 ;  /* 0x000000060826722b */ /* 0x000fd0000000032e */
[----:B------:R-:W-:-:S10]  /*0470*/  DFMA R4, R4, R38, R6 ;  /* 0x000000260404722b */ /* 0x000fd40000000006 */
[----:B------:R-:W-:-:S05]  /*0480*/  FFMA R3, RZ, R49, R5 ;  /* 0x00000031ff037223 */ /* 0x000fca0000000005 */
[----:B------:R-:W-:-:S13]  /*0490*/  FSETP.GT.AND P0, PT, |R3|, 1.469367938527859385e-39, PT ;  /* 0x001000000300780b */ /* 0x000fda0003f04200 */
[----:B------:R-:W-:Y:S05]  /*04a0*/  @P0 BRA P1, `(.L_x_5) ;  /* 0x0000000000100947 */ /* 0x000fea0000800000 */
[----:B------:R-:W-:-:S07]  /*04b0*/  MOV R44, 0x4d0 ;  /* 0x000004d0002c7802 */ /* 0x000fce0000000f00 */
[----:B-----5:R-:W-:Y:S05]  /*04c0*/  CALL.REL.NOINC `($__internal_0_$__cuda_sm20_div_rn_f64_full) ;  /* 0x0000001c00087944 */ /* 0x020fea0003c00000 */
[----:B------:R-:W-:Y:S02]  /*04d0*/  IMAD.MOV.U32 R4, RZ, RZ, R54 ;  /* 0x000000ffff047224 */ /* 0x000fe400078e0036 */
[----:B------:R-:W-:-:S07]  /*04e0*/  IMAD.MOV.U32 R5, RZ, RZ, R55 ;  /* 0x000000ffff057224 */ /* 0x000fce00078e0037 */
.L_x_5:
[----:B------:R-:W-:Y:S05]  /*04f0*/  BSYNC.RECONVERGENT B2 ;  /* 0x0000000000027941 */ /* 0x000fea0003800200 */
.L_x_4:
[----:B------:R-:W-:-:S11]  /*0500*/  DADD R8, R8, -R4 ;  /* 0x0000000008087229 */ /* 0x000fd60000000804 */
.L_x_3:
[----:B------:R-:W-:Y:S05]  /*0510*/  BSYNC.RECONVERGENT B0 ;  /* 0x0000000000007941 */ /* 0x000fea0003800200 */
.L_x_2:
[----:B------:R-:W-:Y:S01]  /*0520*/  DADD R4, -R34, R24 ;  /* 0x0000000022047229 */ /* 0x000fe20000000118 */
[----:B------:R-:W-:Y:S07]  /*0530*/  BSSY.RECONVERGENT B0, `(.L_x_6) ;  /* 0x000001a000007945 */ /* 0x000fee0003800200 */
[----:B------:R-:W-:-:S14]  /*0540*/  DSETP.GE.AND P0, PT, |R12|, R4, PT ;  /* 0x000000040c00722a */ /* 0x000fdc0003f06200 */
        /* <DEDUP_REMOVED lines=22> */
.L_x_9:
[----:B------:R-:W-:Y:S05]  /*06b0*/  BSYNC.RECONVERGENT B2 ;  /* 0x0000000000027941 */ /* 0x000fea0003800200 */
.L_x_8:
[----:B------:R-:W-:-:S11]  /*06c0*/  DADD R12, R12, -R4 ;  /* 0x000000000c0c7229 */ /* 0x000fd60000000804 */
.L_x_7:
[----:B------:R-:W-:Y:S05]  /*06d0*/  BSYNC.RECONVERGENT B0 ;  /* 0x0000000000007941 */ /* 0x000fea0003800200 */
.L_x_6:
[----:B------:R-:W-:Y:S01]  /*06e0*/  DMUL R4, R12, R12 ;  /* 0x0000000c0c047228 */ /* 0x000fe20000000000 */
[----:B------:R-:W-:Y:S01]  /*06f0*/  IMAD.MOV.U32 R42, RZ, RZ, 0x0 ;  /* 0x00000000ff2a7424 */ /* 0x000fe200078e00ff */
[----:B------:R-:W-:Y:S01]  /*0700*/  BSSY.RECONVERGENT B0, `(.L_x_10) ;  /* 0x0000016000007945 */ /* 0x000fe20003800200 */
[----:B------:R-:W-:-:S05]  /*0710*/  IMAD.MOV.U32 R43, RZ, RZ, 0x3fd80000 ;  /* 0x3fd80000ff2b7424 */ /* 0x000fca00078e00ff */
[----:B------:R-:W-:-:S08]  /*0720*/  DFMA R4, R8, R8, R4 ;  /* 0x000000080804722b */ /* 0x000fd00000000004 */
[----:B------:R-:W-:-:S06]  /*0730*/  DFMA R4, R10, R10, R4 ;  /* 0x0000000a0a04722b */ /* 0x000fcc0000000004 */
[----:B------:R-:W0:Y:S04]  /*0740*/  MUFU.RSQ64H R39, R5 ;  /* 0x0000000500277308 */ /* 0x000e280000001c00 */
[----:B------:R-:W-:-:S05]  /*0750*/  VIADD R38, R5, 0xfcb00000 ;  /* 0xfcb0000005267836 */ /* 0x000fca0000000000 */
[----:B------:R-:W-:Y:S01]  /*0760*/  ISETP.GE.U32.AND P0, PT, R38, 0x7ca00000, PT ;  /* 0x7ca000002600780c */ /* 0x000fe20003f06070 */
[----:B0-----:R-:W-:-:S08]  /*0770*/  DMUL R6, R38, R38 ;  /* 0x0000002626067228 */ /* 0x001fd00000000000 */
[----:B------:R-:W-:-:S08]  /*0780*/  DFMA R6, R4, -R6, 1 ;  /* 0x3ff000000406742b */ /* 0x000fd00000000806 */
[----:B------:R-:W-:Y:S02]  /*0790*/  DFMA R42, R6, R42, 0.5 ;  /* 0x3fe00000062a742b */ /* 0x000fe4000000002a */
[----:B------:R-:W-:-:S08]  /*07a0*/  DMUL R6, R38, R6 ;  /* 0x0000000626067228 */ /* 0x000fd00000000000 */
[----:B------:R-:W-:-:S08]  /*07b0*/  DFMA R44, R42, R6, R38 ;  /* 0x000000062a2c722b */ /* 0x000fd00000000026 */
[----:B------:R-:W-:Y:S02]  /*07c0*/  DMUL R46, R4, R44 ;  /* 0x0000002c042e7228 */ /* 0x000fe40000000000 */
[----:B------:R-:W-:Y:S02]  /*07d0*/  VIADD R43, R45, 0xfff00000 ;  /* 0xfff000002d2b7836 */ /* 0x000fe40000000000 */
[----:B------:R-:W-:-:S04]  /*07e0*/  IMAD.MOV.U32 R42, RZ, RZ, R44 ;  /* 0x000000ffff2a7224 */ /* 0x000fc800078e002c */
[----:B------:R-:W-:-:S08]  /*07f0*/  DFMA R48, R46, -R46, R4 ;  /* 0x8000002e2e30722b */ /* 0x000fd00000000004 */
[----:B------:R-:W-:Y:S01]  /*0800*/  DFMA R6, R48, R42, R46 ;  /* 0x0000002a3006722b */ /* 0x000fe2000000002e */
[----:B------:R-:W-:Y:S10]  /*0810*/  @!P0 BRA `(.L_x_11) ;  /* 0x0000000000108947 */ /* 0x000ff40003800000 */
[----:B------:R-:W-:-:S07]  /*0820*/  MOV R6, 0x840 ;  /* 0x0000084000067802 */ /* 0x000fce0000000f00 */
[----:B-----5:R-:W-:Y:S05]  /*0830*/  CALL.REL.NOINC `($__internal_1_$__cuda_sm20_dsqrt_rn_f64_mediumpath_v1) ;  /* 0x0000001c00947944 */ /* 0x020fea0003c00000 */
[----:B------:R-:W-:Y:S02]  /*0840*/  IMAD.MOV.U32 R6, RZ, RZ, R38 ;  /* 0x000000ffff067224 */ /* 0x000fe400078e0026 */
[----:B------:R-:W-:-:S07]  /*0850*/  IMAD.MOV.U32 R7, RZ, RZ, R39 ;  /* 0x000000ffff077224 */ /* 0x000fce00078e0027 */
.L_x_11:
[----:B------:R-:W-:Y:S05]  /*0860*/  BSYNC.RECONVERGENT B0 ;  /* 0x0000000000007941 */ /* 0x000fea0003800200 */
.L_x_10:
[----:B------:R-:W-:Y:S01]  /*0870*/  DSETP.GTU.AND P0, PT, R6, R34, PT ;  /* 0x000000220600722a */ /* 0x000fe20003f0c000 */
[----:B------:R-:W-:Y:S05]  /*0880*/  BSSY.RECONVERGENT B0, `(.L_x_12) ;  /* 0x00000d7000007945 */ /* 0x000fea0003800200 */
[----:B------:R-:W-:-:S14]  /*0890*/  DSETP.LEU.OR P0, PT, R4, RZ, P0 ;  /* 0x000000ff0400722a */ /* 0x000fdc000070b400 */
[----:B------:R-:W-:Y:S05]  /*08a0*/  @P0 BRA `(.L_x_13) ;  /* 0x0000000c00500947 */ /* 0x000fea0003800000 */
[----:B-----5:R-:W-:Y:S01]  /*08b0*/  DADD R4, -RZ, |R40| ;  /* 0x00000000ff047229 */ /* 0x020fe20000000528 */
[----:B------:R-:W-:Y:S01]  /*08c0*/  BSSY.RECONVERGENT B1, `(.L_x_14) ;  /* 0x0000007000017945 */ /* 0x000fe20003800200 */
[----:B------:R-:W-:Y:S02]  /*08d0*/  IMAD.MOV.U32 R60, RZ, RZ, RZ ;  /* 0x000000ffff3c7224 */ /* 0x000fe400078e00ff */
[----:B------:R-:W-:-:S06]  /*08e0*/  IMAD.MOV.U32 R61, RZ, RZ, 0x40280000 ;  /* 0x40280000ff3d7424 */ /* 0x000fcc00078e00ff */
[----:B------:R-:W-:Y:S01]  /*08f0*/  IMAD.MOV.U32 R44, RZ, RZ, R4 ;  /* 0x000000ffff2c7224 */ /* 0x000fe200078e0004 */
[----:B------:R-:W-:Y:S01]  /*0900*/  MOV R4, 0x930 ;  /* 0x0000093000047802 */ /* 0x000fe20000000f00 */
[----:B------:R-:W-:-:S07]  /*0910*/  IMAD.MOV.U32 R3, RZ, RZ, R5 ;  /* 0x000000ffff037224 */ /* 0x000fce00078e0005 */
[----:B------:R-:W-:Y:S05]  /*0920*/  CALL.REL.NOINC `($_Z19Acceleration_periodPA3_dS0_PdS1_PA2_dS1_S0_S1_S1_$__internal_accurate_pow) ;  /* 0x0000002000087944 */ /* 0x000fea0003c00000 */
[----:B------:R-:W-:Y:S05]  /*0930*/  BSYNC.RECONVERGENT B1 ;  /* 0x0000000000017941 */ /* 0x000fea0003800200 */
.L_x_14:
[C---:B------:R-:W-:Y:S01]  /*0940*/  DADD R4, R40.reuse, 12 ;  /* 0x4028000028047429 */ /* 0x040fe20000000000 */
[----:B------:R-:W-:Y:S01]  /*0950*/  BSSY.RECONVERGENT B1, `(.L_x_15) ;  /* 0x000000f000017945 */ /* 0x000fe20003800200 */
[----:B------:R-:W-:-:S06]  /*0960*/  DSETP.NEU.AND P0, PT, R40, RZ, PT ;  /* 0x000000ff2800722a */ /* 0x000fcc0003f0d000 */
[----:B------:R-:W-:Y:S02]  /*0970*/  FSEL R38, R44, RZ, P0 ;  /* 0x000000ff2c267208 */ /* 0x000fe40000000000 */
[----:B------:R-:W-:Y:S01]  /*0980*/  LOP3.LUT R3, R5, 0x7ff00000, RZ, 0xc0, !PT ;  /* 0x7ff0000005037812 */ /* 0x000fe200078ec0ff */
[----:B------:R-:W-:Y:S01]  /*0990*/  DADD R4, -RZ, |R40| ;  /* 0x00000000ff047229 */ /* 0x000fe20000000528 */
[----:B------:R-:W-:Y:S02]  /*09a0*/  FSEL R39, R45, RZ, P0 ;  /* 0x000000ff2d277208 */ /* 0x000fe40000000000 */
[----:B------:R-:W-:-:S07]  /*09b0*/  ISETP.NE.AND P1, PT, R3, 0x7ff00000, PT ;  /* 0x7ff000000300780c */ /* 0x000fce0003f25270 */
[----:B------:R-:W-:-:S06]  /*09c0*/  IMAD.MOV.U32 R44, RZ, RZ, R4 ;  /* 0x000000ffff2c7224 */ /* 0x000fcc00078e0004 */
[----:B------:R-:W-:Y:S05]  /*09d0*/  @P1 BRA `(.L_x_16) ;  /* 0x0000000000181947 */ /* 0x000fea0003800000 */
[----:B------:R-:W-:-:S14]  /*09e0*/  DSETP.NAN.AND P1, PT, R40, R40, PT ;  /* 0x000000282800722a */ /* 0x000fdc0003f28000 */
[----:B------:R-:W-:Y:S01]  /*09f0*/  @P1 DADD R38, R40, 12 ;  /* 0x4028000028261429 */ /* 0x000fe20000000000 */
[----:B------:R-:W-:Y:S10]  /*0a00*/  @P1 BRA `(.L_x_16) ;  /* 0x00000000000c1947 */ /* 0x000ff40003800000 */
[----:B------:R-:W-:-:S14]  /*0a10*/  DSETP.NEU.AND P1, PT, |R40|, +INF , PT ;  /* 0x7ff000002800742a */ /* 0x000fdc0003f2d200 */
[----:B------:R-:W-:Y:S02]  /*0a20*/  @!P1 IMAD.MOV.U32 R38, RZ, RZ, 0x0 ;  /* 0x00000000ff269424 */ /* 0x000fe400078e00ff */
[----:B------:R-:W-:-:S07]  /*0a30*/  @!P1 IMAD.MOV.U32 R39, RZ, RZ, 0x7ff00000 ;  /* 0x7ff00000ff279424 */ /* 0x000fce00078e00ff */
.L_x_16:
[----:B------:R-:W-:Y:S05]  /*0a40*/  BSYNC.RECONVERGENT B1 ;  /* 0x0000000000017941 */ /* 0x000fea0003800200 */
.L_x_15:
[----:B------:R-:W-:Y:S01]  /*0a50*/  BSSY.RECONVERGENT B1, `(.L_x_17) ;  /* 0x0000005000017945 */ /* 0x000fe20003800200 */
[----:B------:R-:W-:Y:S01]  /*0a60*/  IMAD.MOV.U32 R3, RZ, RZ, R5 ;  /* 0x000000ffff037224 */ /* 0x000fe200078e0005 */
[----:B------:R-:W-:Y:S01]  /*0a70*/  MOV R4, 0xaa0 ;  /* 0x00000aa000047802 */ /* 0x000fe20000000f00 */
[----:B------:R-:W-:-:S07]  /*0a80*/  IMAD.MOV.U32 R61, RZ, RZ, 0x40180000 ;  /* 0x40180000ff3d7424 */ /* 0x000fce00078e00ff */
[----:B------:R-:W-:Y:S05]  /*0a90*/  CALL.REL.NOINC `($_Z19Acceleration_periodPA3_dS0_PdS1_PA2_dS1_S0_S1_S1_$__internal_accurate_pow) ;  /* 0x0000001c00ac7944 */ /* 0x000fea0003c00000 */
[----:B------:R-:W-:Y:S05]  /*0aa0*/  BSYNC.RECONVERGENT B1 ;  /* 0x0000000000017941 */ /* 0x000fea0003800200 */
.L_x_17:
[----:B------:R-:W-:Y:S01]  /*0ab0*/  DADD R4, R40, 6 ;  /* 0x4018000028047429 */ /* 0x000fe20000000000 */
[----:B------:R-:W-:Y:S01]  /*0ac0*/  BSSY.RECONVERGENT B1, `(.L_x_18) ;  /* 0x000000d000017945 */ /* 0x000fe20003800200 */
[----:B------:R-:W-:Y:S01]  /*0ad0*/  FSEL R42, R44, RZ, P0 ;  /* 0x000000ff2c2a7208 */ /* 0x000fe20000000000 */
[----:B------:R-:W-:Y:S01]  /*0ae0*/  IMAD.MOV.U32 R44, RZ, RZ, R6 ;  /* 0x000000ffff2c7224 */ /* 0x000fe200078e0006 */
[----:B------:R-:W-:-:S06]  /*0af0*/  FSEL R43, R45, RZ, P0 ;  /* 0x000000ff2d2b7208 */ /* 0x000fcc0000000000 */
[----:B------:R-:W-:-:S04]  /*0b00*/  LOP3.LUT R4, R5, 0x7ff00000, RZ, 0xc0, !PT ;  /* 0x7ff0000005047812 */ /* 0x000fc800078ec0ff */
[----:B------:R-:W-:-:S13]  /*0b10*/  ISETP.NE.AND P1, PT, R4, 0x7ff00000, PT ;  /* 0x7ff000000400780c */ /* 0x000fda0003f25270 */
[----:B------:R-:W-:Y:S05]  /*0b20*/  @P1 BRA `(.L_x_19) ;  /* 0x0000000000181947 */ /* 0x000fea0003800000 */
[----:B------:R-:W-:-:S14]  /*0b30*/  DSETP.NAN.AND P0, PT, R40, R40, PT ;  /* 0x000000282800722a */ /* 0x000fdc0003f08000 */
[----:B------:R-:W-:Y:S01]  /*0b40*/  @P0 DADD R42, R40, 6 ;  /* 0x40180000282a0429 */ /* 0x000fe20000000000 */
[----:B------:R-:W-:Y:S10]  /*0b50*/  @P0 BRA `(.L_x_19) ;  /* 0x00000000000c0947 */ /* 0x000ff40003800000 */
[----:B------:R-:W-:-:S14]  /*0b60*/  DSETP.NEU.AND P0, PT, |R40|, +INF , PT ;  /* 0x7ff000002800742a */ /* 0x000fdc0003f0d200 */
[----:B------:R-:W-:Y:S02]  /*0b70*/  @!P0 IMAD.MOV.U32 R42, RZ, RZ, 0x0 ;  /* 0x00000000ff2a8424 */ /* 0x000fe400078e00ff */
[----:B------:R-:W-:-:S07]  /*0b80*/  @!P0 IMAD.MOV.U32 R43, RZ, RZ, 0x7ff00000 ;  /* 0x7ff00000ff2b8424 */ /* 0x000fce00078e00ff */
.L_x_19:
[----:B------:R-:W-:Y:S05]  /*0b90*/  BSYNC.RECONVERGENT B1 ;  /* 0x0000000000017941 */ /* 0x000fea0003800200 */
.L_x_18:
[----:B------:R-:W-:Y:S01]  /*0ba0*/  BSSY.RECONVERGENT B1, `(.L_x_20) ;  /* 0x0000005000017945 */ /* 0x000fe20003800200 */
[----:B------:R-:W-:Y:S01]  /*0bb0*/  MOV R3, R7 ;  /* 0x0000000700037202 */ /* 0x000fe20000000f00 */
[----:B------:R-:W-:Y:S01]  /*0bc0*/  IMAD.MOV.U32 R61, RZ, RZ, 0x402a0000 ;  /* 0x402a0000ff3d7424 */ /* 0x000fe200078e00ff */
[----:B------:R-:W-:-:S07]  /*0bd0*/  MOV R4, 0xbf0 ;  /* 0x00000bf000047802 */ /* 0x000fce0000000f00 */
[----:B------:R-:W-:Y:S05]  /*0be0*/  CALL.REL.NOINC `($_Z19Acceleration_periodPA3_dS0_PdS1_PA2_dS1_S0_S1_S1_$__internal_accurate_pow) ;  /* 0x0000001c00587944 */ /* 0x000fea0003c00000 */
[----:B------:R-:W-:Y:S05]  /*0bf0*/  BSYNC.RECONVERGENT B1 ;  /* 0x0000000000017941 */ /* 0x000fea0003800200 */
.L_x_20:
[----:B------:R-:W-:Y:S01]  /*0c00*/  DMUL R42, R42, 0.5 ;  /* 0x3fe000002a2a7828 */ /* 0x000fe20000000000 */
[----:B------:R-:W-:Y:S01]  /*0c10*/  BSSY.RECONVERGENT B1, `(.L_x_21) ;  /* 0x000000e000017945 */ /* 0x000fe20003800200 */
[----:B------:R-:W-:Y:S01]  /*0c20*/  DSETP.NEU.AND P1, PT, R40, 1, PT ;  /* 0x3ff000002800742a */ /* 0x000fe20003f2d000 */
[----:B------:R-:W-:Y:S01]  /*0c30*/  ISETP.GE.AND P3, PT, R7, RZ, PT ;  /* 0x000000ff0700720c */ /* 0x000fe20003f66270 */
[C---:B------:R-:W-:Y:S01]  /*0c40*/  DSETP.NEU.AND P2, PT, R6.reuse, 1, PT ;  /* 0x3ff000000600742a */ /* 0x040fe20003f4d000 */
[----:B------:R-:W-:Y:S01]  /*0c50*/  IMAD.MOV.U32 R3, RZ, RZ, R7 ;  /* 0x000000ffff037224 */ /* 0x000fe200078e0007 */
[----:B------:R-:W-:Y:S01]  /*0c60*/  DSETP.NEU.AND P4, PT, R6, +INF , PT ;  /* 0x7ff000000600742a */ /* 0x000fe20003f8d000 */
[----:B------:R-:W-:Y:S01]  /*0c70*/  IMAD.MOV.U32 R61, RZ, RZ, 0x401c0000 ;  /* 0x401c0000ff3d7424 */ /* 0x000fe200078e00ff */
[----:B------:R-:W-:Y:S02]  /*0c80*/  MOV R4, 0xcf0 ;  /* 0x00000cf000047802 */ /* 0x000fe40000000f00 */
[----:B------:R-:W-:Y:S01]  /*0c90*/  FSEL R40, R42, RZ, P1 ;  /* 0x000000ff2a287208 */ /* 0x000fe20000800000 */
[----:B------:R-:W-:Y:S01]  /*0ca0*/  IMAD.MOV.U32 R42, RZ, RZ, R44 ;  /* 0x000000ffff2a7224 */ /* 0x000fe200078e002c */
[----:B------:R-:W-:Y:S01]  /*0cb0*/  FSEL R41, R43, 1.75, P1 ;  /* 0x3fe000002b297808 */ /* 0x000fe20000800000 */
[----:B------:R-:W-:-:S02]  /*0cc0*/  IMAD.MOV.U32 R43, RZ, RZ, R45 ;  /* 0x000000ffff2b7224 */ /* 0x000fc400078e002d */
[----:B------:R-:W-:-:S07]  /*0cd0*/  IMAD.MOV.U32 R44, RZ, RZ, R6 ;  /* 0x000000ffff2c7224 */ /* 0x000fce00078e0006 */
[----:B------:R-:W-:Y:S05]  /*0ce0*/  CALL.REL.NOINC `($_Z19Acceleration_periodPA3_dS0_PdS1_PA2_dS1_S0_S1_S1_$__internal_accurate_pow) ;  /* 0x0000001c00187944 */ /* 0x000fea0003c00000 */
[----:B------:R-:W-:Y:S05]  /*0cf0*/  BSYNC.RECONVERGENT B1 ;  /* 0x0000000000017941 */ /* 0x000fea0003800200 */
.L_x_21:
[----:B------:R-:W-:Y:S01]  /*0d00*/  DADD R4, R6, 7 ;  /* 0x401c000006047429 */ /* 0x000fe20000000000 */
[----:B------:R-:W-:Y:S01]  /*0d10*/  IMAD.MOV.U32 R3, RZ, RZ, -0x100000 ;  /* 0xfff00000ff037424 */ /* 0x000fe200078e00ff */
[----:B------:R-:W-:Y:S01]  /*0d20*/  DADD R46, -RZ, -R44 ;  /* 0x00000000ff2e7229 */ /* 0x000fe2000000092c */
[----:B------:R-:W-:Y:S01]  /*0d30*/  FSETP.GEU.AND P5, PT, |R41|, 6.5827683646048100446e-37, PT ;  /* 0x036000002900780b */ /* 0x000fe20003fae200 */
[----:B------:R-:W-:Y:S02]  /*0d40*/  BSSY.RECONVERGENT B2, `(.L_x_22) ;  /* 0x000001d000027945 */ /* 0x000fe40003800200 */
[----:B------:R-:W-:-:S04]  /*0d50*/  SEL R3, R3, 0x7ff00000, !P3 ;  /* 0x7ff0000003037807 */ /* 0x000fc80005800000 */
[----:B------:R-:W-:Y:S02]  /*0d60*/  LOP3.LUT R4, R5, 0x7ff00000, RZ, 0xc0, !PT ;  /* 0x7ff0000005047812 */ /* 0x000fe400078ec0ff */
[----:B------:R-:W-:Y:S02]  /*0d70*/  FSEL R48, R47, R45, !P3 ;  /* 0x0000002d2f307208 */ /* 0x000fe40005800000 */
[----:B------:R-:W-:Y:S01]  /*0d80*/  ISETP.NE.AND P0, PT, R4, 0x7ff00000, PT ;  /* 0x7ff000000400780c */ /* 0x000fe20003f05270 */
[----:B------:R-:W-:Y:S01]  /*0d90*/  IMAD.MOV.U32 R4, RZ, RZ, 0x1 ;  /* 0x00000001ff047424 */ /* 0x000fe200078e00ff */
[----:B------:R-:W-:Y:S02]  /*0da0*/  FSEL R44, R46, R44, !P3 ;  /* 0x0000002c2e2c7208 */ /* 0x000fe40005800000 */
[----:B------:R-:W-:Y:S02]  /*0db0*/  @!P4 FSEL R48, R3, R48, !P0 ;  /* 0x000000300330c208 */ /* 0x000fe40004000000 */
[----:B------:R-:W-:-:S02]  /*0dc0*/  @!P4 FSEL R44, R44, RZ, P0 ;  /* 0x000000ff2c2cc208 */ /* 0x000fc40000000000 */
[----:B------:R-:W-:Y:S02]  /*0dd0*/  FSEL R49, R48, 1.875, P2 ;  /* 0x3ff0000030317808 */ /* 0x000fe40001000000 */
[----:B------:R-:W-:Y:S02]  /*0de0*/  FSEL R48, R44, RZ, P2 ;  /* 0x000000ff2c307208 */ /* 0x000fe40001000000 */
[----:B------:R-:W0:Y:S04]  /*0df0*/  MUFU.RCP64H R5, R49 ;  /* 0x0000003100057308 */ /* 0x000e280000001800 */
[----:B0-----:R-:W-:-:S08]  /*0e00*/  DFMA R44, -R48, R4, 1 ;  /* 0x3ff00000302c742b */ /* 0x001fd00000000104 */
[----:B------:R-:W-:-:S08]  /*0e10*/  DFMA R44, R44, R44, R44 ;  /* 0x0000002c2c2c722b */ /* 0x000fd0000000002c */
[----:B------:R-:W-:-:S08]  /*0e20*/  DFMA R44, R4, R44, R4 ;  /* 0x0000002c042c722b */ /* 0x000fd00000000004 */
[----:B------:R-:W-:-:S08]  /*0e30*/  DFMA R4, -R48, R44, 1 ;  /* 0x3ff000003004742b */ /* 0x000fd0000000012c */
[----:B------:R-:W-:-:S08]  /*0e40*/  DFMA R4, R44, R4, R44 ;  /* 0x000000042c04722b */ /* 0x000fd0000000002c */
[----:B------:R-:W-:-:S08]  /*0e50*/  DMUL R44, R4, R40 ;  /* 0x00000028042c7228 */ /* 0x000fd00000000000 */
[----:B------:R-:W-:-:S08]  /*0e60*/  DFMA R46, -R48, R44, R40 ;  /* 0x0000002c302e722b */ /* 0x000fd00000000128 */
[----:B------:R-:W-:-:S10]  /*0e70*/  DFMA R4, R4, R46, R44 ;  /* 0x0000002e0404722b */ /* 0x000fd4000000002c */
[----:B------:R-:W-:-:S05]  /*0e80*/  FFMA R3, RZ, R49, R5 ;  /* 0x00000031ff037223 */ /* 0x000fca0000000005 */
[----:B------:R-:W-:-:S13]  /*0e90*/  FSETP.GT.AND P0, PT, |R3|, 1.469367938527859385e-39, PT ;  /* 0x001000000300780b */ /* 0x000fda0003f04200 */
[----:B------:R-:W-:Y:S05]  /*0ea0*/  @P0 BRA P5, `(.L_x_23) ;  /* 0x0000000000180947 */ /* 0x000fea0002800000 */
[----:B------:R-:W-:Y:S01]  /*0eb0*/  IMAD.MOV.U32 R46, RZ, RZ, R40 ;  /* 0x000000ffff2e7224 */ /* 0x000fe200078e0028 */
[----:B------:R-:W-:Y:S01]  /*0ec0*/  MOV R44, 0xef0 ;  /* 0x00000ef0002c7802 */ /* 0x000fe20000000f00 */
[----:B------:R-:W-:-:S07]  /*0ed0*/  IMAD.MOV.U32 R47, RZ, RZ, R41 ;  /* 0x000000ffff2f7224 */ /* 0x000fce00078e0029 */
[----:B------:R-:W-:Y:S05]  /*0ee0*/  CALL.REL.NOINC `($__internal_0_$__cuda_sm20_div_rn_f64_full) ;  /* 0x0000001000807944 */ /* 0x000fea0003c00000 */
[----:B------:R-:W-:Y:S02]  /*0ef0*/  IMAD.MOV.U32 R4, RZ, RZ, R54 ;  /* 0x000000ffff047224 */ /* 0x000fe400078e0036 */
[----:B------:R-:W-:-:S07]  /*0f00*/  IMAD.MOV.U32 R5, RZ, RZ, R55 ;  /* 0x000000ffff057224 */ /* 0x000fce00078e0037 */
.L_x_23:
[----:B------:R-:W-:Y:S05]  /*0f10*/  BSYNC.RECONVERGENT B2 ;  /* 0x0000000000027941 */ /* 0x000fea0003800200 */
.L_x_22:
[----:B------:R-:W-:Y:S01]  /*0f20*/  DADD R40, R6, 13 ;  /* 0x402a000006287429 */ /* 0x000fe20000000000 */
[----:B------:R-:W-:Y:S01]  /*0f30*/  IMAD.MOV.U32 R3, RZ, RZ, -0x100000 ;  /* 0xfff00000ff037424 */ /* 0x000fe200078e00ff */
[----:B------:R-:W-:Y:S01]  /*0f40*/  DADD R44, -RZ, -R42 ;  /* 0x00000000ff2c7229 */ /* 0x000fe2000000092a */
[----:B------:R-:W-:Y:S01]  /*0f50*/  FSEL R46, R38, RZ, P1 ;  /* 0x000000ff262e7208 */ /* 0x000fe20000800000 */
[----:B------:R-:W-:Y:S01]  /*0f60*/  BSSY.RECONVERGENT B2, `(.L_x_24) ;  /* 0x000001d000027945 */ /* 0x000fe20003800200 */
[----:B------:R-:W-:Y:S02]  /*0f70*/  FSEL R47, R39, 1.875, P1 ;  /* 0x3ff00000272f7808 */ /* 0x000fe40000800000 */
[----:B------:R-:W-:Y:S02]  /*0f80*/  SEL R3, R3, 0x7ff00000, !P3 ;  /* 0x7ff0000003037807 */ /* 0x000fe40005800000 */
[----:B------:R-:W-:Y:S02]  /*0f90*/  FSETP.GEU.AND P1, PT, |R47|, 6.5827683646048100446e-37, PT ;  /* 0x036000002f00780b */ /* 0x000fe40003f2e200 */
[----:B------:R-:W-:-:S02]  /*0fa0*/  LOP3.LUT R40, R41, 0x7ff00000, RZ, 0xc0, !PT ;  /* 0x7ff0000029287812 */ /* 0x000fc400078ec0ff */
[----:B------:R-:W-:Y:S02]  /*0fb0*/  FSEL R48, R45, R43, !P3 ;  /* 0x0000002b2d307208 */ /* 0x000fe40005800000 */
[----:B------:R-:W-:Y:S01]  /*0fc0*/  ISETP.NE.AND P0, PT, R40, 0x7ff00000, PT ;  /* 0x7ff000002800780c */ /* 0x000fe20003f05270 */
[----:B------:R-:W-:Y:S01]  /*0fd0*/  IMAD.MOV.U32 R40, RZ, RZ, 0x1 ;  /* 0x00000001ff287424 */ /* 0x000fe200078e00ff */
[----:B------:R-:W-:Y:S02]  /*0fe0*/  FSEL R42, R44, R42, !P3 ;  /* 0x0000002a2c2a7208 */ /* 0x000fe40005800000 */
[----:B------:R-:W-:Y:S02]  /*0ff0*/  @!P4 FSEL R48, R3, R48, !P0 ;  /* 0x000000300330c208 */ /* 0x000fe40004000000 */
[----:B------:R-:W-:Y:S02]  /*1000*/  @!P4 FSEL R42, R42, RZ, P0 ;  /* 0x000000ff2a2ac208 */ /* 0x000fe40000000000 */
[----:B------:R-:W-:-:S02]  /*1010*/  FSEL R49, R48, 1.875, P2 ;  /* 0x3ff0000030317808 */ /* 0x000fc40001000000 */
        /* <DEDUP_REMOVED lines=13> */
[----:B------:R-:W-:-:S07]  /*10f0*/  MOV R44, 0x1110 ;  /* 0x00001110002c7802 */ /* 0x000fce0000000f00 */
[----:B------:R-:W-:Y:S05]  /*1100*/  CALL.REL.NOINC `($__internal_0_$__cuda_sm20_div_rn_f64_full) ;  /* 0x0000000c00f87944 */ /* 0x000fea0003c00000 */
[----:B------:R-:W-:Y:S02]  /*1110*/  IMAD.MOV.U32 R38, RZ, RZ, R54 ;  /* 0x000000ffff267224 */ /* 0x000fe400078e0036 */
[----:B------:R-:W-:-:S07]  /*1120*/  IMAD.MOV.U32 R39, RZ, RZ, R55 ;  /* 0x000000ffff277224 */ /* 0x000fce00078e0037 */
.L_x_25:
[----:B------:R-:W-:Y:S05]  /*1130*/  BSYNC.RECONVERGENT B2 ;  /* 0x0000000000027941 */ /* 0x000fea0003800200 */
.L_x_24:
[----:B------:R-:W0:Y:S01]  /*1140*/  MUFU.RCP64H R41, R7 ;  /* 0x0000000700297308 */ /* 0x000e220000001800 */
[----:B------:R-:W-:Y:S01]  /*1150*/  IMAD.MOV.U32 R40, RZ, RZ, 0x1 ;  /* 0x00000001ff287424 */ /* 0x000fe200078e00ff */
[----:B------:R-:W-:Y:S01]  /*1160*/  DADD R4, R38, -R4 ;  /* 0x0000000026047229 */ /* 0x000fe20000000804 */
[----:B------:R-:W-:Y:S01]  /*1170*/  BSSY.RECONVERGENT B2, `(.L_x_26) ;  /* 0x0000016000027945 */ /* 0x000fe20003800200 */
[----:B------:R-:W-:-:S08]  /*1180*/  DMUL R14, R14, 48 ;  /* 0x404800000e0e7828 */ /* 0x000fd00000000000 */
[----:B------:R-:W-:Y:S02]  /*1190*/  DMUL R4, R4, R14 ;  /* 0x0000000e04047228 */ /* 0x000fe40000000000 */
[----:B0-----:R-:W-:-:S06]  /*11a0*/  DFMA R42, R40, -R6, 1 ;  /* 0x3ff00000282a742b */ /* 0x001fcc0000000806 */
[----:B------:R-:W-:Y:S02]  /*11b0*/  DMUL R46, R4, R8 ;  /* 0x00000008042e7228 */ /* 0x000fe40000000000 */
[----:B------:R-:W-:-:S08]  /*11c0*/  DFMA R42, R42, R42, R42 ;  /* 0x0000002a2a2a722b */ /* 0x000fd0000000002a */
[----:B------:R-:W-:Y:S01]  /*11d0*/  FSETP.GEU.AND P1, PT, |R47|, 6.5827683646048100446e-37, PT ;  /* 0x036000002f00780b */ /* 0x000fe20003f2e200 */
[----:B------:R-:W-:-:S08]  /*11e0*/  DFMA R42, R40, R42, R40 ;  /* 0x0000002a282a722b */ /* 0x000fd00000000028 */
[----:B------:R-:W-:-:S08]  /*11f0*/  DFMA R14, R42, -R6, 1 ;  /* 0x3ff000002a0e742b */ /* 0x000fd00000000806 */
[----:B------:R-:W-:-:S08]  /*1200*/  DFMA R14, R42, R14, R42 ;  /* 0x0000000e2a0e722b */ /* 0x000fd0000000002a */
[----:B------:R-:W-:-:S08]  /*1210*/  DMUL R8, R46, R14 ;  /* 0x0000000e2e087228 */ /* 0x000fd00000000000 */
[----:B------:R-:W-:-:S08]  /*1220*/  DFMA R38, R8, -R6, R46 ;  /* 0x800000060826722b */ /* 0x000fd0000000002e */
        /* <DEDUP_REMOVED lines=10> */
.L_x_27:
[----:B------:R-:W-:Y:S05]  /*12d0*/  BSYNC.RECONVERGENT B2 ;  /* 0x0000000000027941 */ /* 0x000fea0003800200 */
.L_x_26:
[----:B------:R-:W0:Y:S01]  /*12e0*/  MUFU.RCP64H R15, R7 ;  /* 0x00000007000f7308 */ /* 0x000e220000001800 */
[----:B------:R-:W-:Y:S01]  /*12f0*/  IMAD.MOV.U32 R14, RZ, RZ, 0x1 ;  /* 0x00000001ff0e7424 */ /* 0x000fe200078e00ff */
[----:B------:R-:W-:Y:S01]  /*1300*/  DMUL R46, R4, R12 ;  /* 0x0000000c042e7228 */ /* 0x000fe20000000000 */
[----:B------:R-:W-:Y:S01]  /*1310*/  BSSY.RECONVERGENT B2, `(.L_x_28) ;  /* 0x0000014000027945 */ /* 0x000fe20003800200 */
[----:B------:R-:W-:-:S08]  /*1320*/  DADD R18, R18, R8 ;  /* 0x0000000012127229 */ /* 0x000fd00000000008 */
[----:B------:R-:W-:Y:S01]  /*1330*/  FSETP.GEU.AND P1, PT, |R47|, 6.5827683646048100446e-37, PT ;  /* 0x036000002f00780b */ /* 0x000fe20003f2e200 */
[----:B0-----:R-:W-:-:S08]  /*1340*/  DFMA R38, R14, -R6, 1 ;  /* 0x3ff000000e26742b */ /* 0x001fd00000000806 */
[----:B------:R-:W-:-:S08]  /*1350*/  DFMA R38, R38, R38, R38 ;  /* 0x000000262626722b */ /* 0x000fd00000000026 */
        /* <DEDUP_REMOVED lines=13> */
[----:B------:R-:W-:Y:S01]  /*1430*/  MOV R12, R54 ;  /* 0x00000036000c7202 */ /* 0x000fe20000000f00 */
[----:B------:R-:W-:-:S07]  /*1440*/  IMAD.MOV.U32 R13, RZ, RZ, R55 ;  /* 0x000000ffff0d7224 */ /* 0x000fce00078e0037 */
.L_x_29:
[----:B------:R-:W-:Y:S05]  /*1450*/  BSYNC.RECONVERGENT B2 ;  /* 0x0000000000027941 */ /* 0x000fea0003800200 */
.L_x_28:
        /* <DEDUP_REMOVED lines=23> */
.L_x_31:
[----:B------:R-:W-:Y:S05]  /*15d0*/  BSYNC.RECONVERGENT B2 ;  /* 0x0000000000027941 */ /* 0x000fea0003800200 */
.L_x_30:
[----:B------:R-:W-:-:S11]  /*15e0*/  DADD R22, R22, R4 ;  /* 0x0000000016167229 */ /* 0x000fd60000000004 */
.L_x_13:
[----:B------:R-:W-:Y:S05]  /*15f0*/  BSYNC.RECONVERGENT B0 ;  /* 0x0000000000007941 */ /* 0x000fea0003800200 */
.L_x_12:
[----:B------:R-:W-:-:S05]  /*1600*/  IADD3 R16, P0, PT, R16, 0x18, RZ ;  /* 0x0000001810107810 */ /* 0x000fca0007f1e0ff */
[----:B------:R-:W-:Y:S01]  /*1610*/  IMAD.X R17, RZ, RZ, R17, P0 ;  /* 0x000000ffff117224 */ /* 0x000fe200000e0611 */
[----:B------:R-:W-:Y:S07]  /*1620*/  BRA.U UP0, `(.L_x_32) ;  /* 0xffffffe900ec7547 */ /* 0x000fee000b83ffff */
[----:B------:R-:W-:-:S13]  /*1630*/  ISETP.NE.AND P0, PT, R2, 0x1b0, PT ;  /* 0x000001b00200780c */ /* 0x000fda0003f05270 */
[----:B------:R-:W-:Y:S05]  /*1640*/  @!P0 BRA `(.L_x_33) ;  /* 0x00000004006c8947 */ /* 0x000fea0003800000 */
[----:B------:R-:W0:Y:S08]  /*1650*/  LDC.64 R48, c[0x0][0x3c0] ;  /* 0x0000f000ff307b82 */ /* 0x000e300000000a00 */
[----:B------:R-:W1:Y:S01]  /*1660*/  LDC.64 R4, c[0x0][0x3b0] ;  /* 0x0000ec00ff047b82 */ /* 0x000e620000000a00 */
[----:B0-----:R-:W2:Y:S07]  /*1670*/  LDG.E.64 R48, desc[UR6][R48.64+0x8] ;  /* 0x0000080630307981 */ /* 0x001eae000c1e1b00 */
[----:B------:R-:W0:Y:S01]  /*1680*/  LDC.64 R8, c[0x0][0x3b8] ;  /* 0x0000ee00ff087b82 */ /* 0x000e220000000a00 */
[----:B-1----:R-:W-:-:S05]  /*1690*/  IMAD.WIDE.U32 R4, R2, 0x18, R4 ;  /* 0x0000001802047825 */ /* 0x002fca00078e0004 */
[----:B------:R-:W3:Y:S04]  /*16a0*/  LDG.E.64 R6, desc[UR6][R4.64] ;  /* 0x0000000604067981 */ /* 0x000ee8000c1e1b00 */
[----:B0-----:R-:W4:Y:S01]  /*16b0*/  LDG.E.64 R8, desc[UR6][R8.64] ;  /* 0x0000000608087981 */ /* 0x001f22000c1e1b00 */
[----:B------:R-:W-:Y:S01]  /*16c0*/  IMAD.MOV.U32 R10, RZ, RZ, 0x1 ;  /* 0x00000001ff0a7424 */ /* 0x000fe200078e00ff */
[----:B------:R-:W-:Y:S01]  /*16d0*/  BSSY.RECONVERGENT B0, `(.L_x_34) ;  /* 0x0000014000007945 */ /* 0x000fe20003800200 */
[----:B--2---:R-:W0:Y:S01]  /*16e0*/  MUFU.RCP64H R11, R49 ;  /* 0x00000031000b7308 */ /* 0x004e220000001800 */
[----:B---3--:R-:W-:-:S03]  /*16f0*/  DADD R6, R32, -R6 ;  /* 0x0000000020067229 */ /* 0x008fc60000000806 */
[----:B0-----:R-:W-:-:S08]  /*1700*/  DFMA R12, -R48, R10, 1 ;  /* 0x3ff00000300c742b */ /* 0x001fd0000000010a */
[----:B------:R-:W-:Y:S02]  /*1710*/  DFMA R12, R12, R12, R12 ;  /* 0x0000000c0c0c722b */ /* 0x000fe4000000000c */
[----:B----4-:R-:W-:-:S06]  /*1720*/  DFMA R46, R6, -R8, R18 ;  /* 0x80000008062e722b */ /* 0x010fcc0000000012 */
[----:B------:R-:W-:-:S04]  /*1730*/  DFMA R12, R10, R12, R10 ;  /* 0x0000000c0a0c722b */ /* 0x000fc8000000000a */
[----:B------:R-:W-:-:S04]  /*1740*/  FSETP.GEU.AND P1, PT, |R47|, 6.5827683646048100446e-37, PT ;  /* 0x036000002f00780b */ /* 0x000fc80003f2e200 */
        /* <DEDUP_REMOVED lines=12> */
.L_x_35:
[----:B------:R-:W-:Y:S05]  /*1810*/  BSYNC.RECONVERGENT B0 ;  /* 0x0000000000007941 */ /* 0x000fea0003800200 */
.L_x_34:
[----:B------:R-:W0:Y:S08]  /*1820*/  LDC.64 R6, c[0x0][0x388] ;  /* 0x0000e200ff067b82 */ /* 0x000e300000000a00 */
[----:B------:R-:W1:Y:S01]  /*1830*/  LDC.64 R48, c[0x0][0x3c0] ;  /* 0x0000f000ff307b82 */ /* 0x000e620000000a00 */
[----:B0-----:R-:W-:-:S05]  /*1840*/  IMAD.WIDE.U32 R6, R2, 0x18, R6 ;  /* 0x0000001802067825 */ /* 0x001fca00078e0006 */
[----:B------:R0:W-:Y:S04]  /*1850*/  STG.E.64 desc[UR6][R6.64], R8 ;  /* 0x0000000806007986 */ /* 0x0001e8000c101b06 */
[----:B-1----:R-:W2:Y:S01]  /*1860*/  LDG.E.64 R48, desc[UR6][R48.64+0x8] ;  /* 0x0000080630307981 */ /* 0x002ea2000c1e1b00 */
[----:B------:R-:W1:Y:S03]  /*1870*/  LDC.64 R12, c[0x0][0x3b8] ;  /* 0x0000ee00ff0c7b82 */ /* 0x000e660000000a00 */
[----:B------:R-:W3:Y:S04]  /*1880*/  LDG.E.64 R2, desc[UR6][R36.64+0x8] ;  /* 0x0000080624027981 */ /* 0x000ee8000c1e1b00 */
[----:B------:R-:W3:Y:S04]  /*1890*/  LDG.E.64 R10, desc[UR6][R4.64+0x8] ;  /* 0x00000806040a7981 */ /* 0x000ee8000c1e1b00 */
[----:B-1----:R-:W4:Y:S01]  /*18a0*/  LDG.E.64 R12, desc[UR6][R12.64] ;  /* 0x000000060c0c7981 */ /* 0x002f22000c1e1b00 */
[----:B-----5:R-:W-:Y:S01]  /*18b0*/  IMAD.MOV.U32 R14, RZ, RZ, 0x1 ;  /* 0x00000001ff0e7424 */ /* 0x020fe200078e00ff */
[----:B------:R-:W-:Y:S01]  /*18c0*/  BSSY.RECONVERGENT B0, `(.L_x_36) ;  /* 0x0000014000007945 */ /* 0x000fe20003800200 */
[----:B--2---:R-:W1:Y:S01]  /*18d0*/  MUFU.RCP64H R15, R49 ;  /* 0x00000031000f7308 */ /* 0x004e620000001800 */
[----:B---3--:R-:W-:-:S03]  /*18e0*/  DADD R2, R2, -R10 ;  /* 0x0000000002027229 */ /* 0x008fc6000000080a */
[----:B-1----:R-:W-:-:S08]  /*18f0*/  DFMA R16, -R48, R14, 1 ;  /* 0x3ff000003010742b */ /* 0x002fd0000000010e */
[----:B------:R-:W-:Y:S02]  /*1900*/  DFMA R16, R16, R16, R16 ;  /* 0x000000101010722b */ /* 0x000fe40000000010 */
[----:B----4-:R-:W-:-:S06]  /*1910*/  DFMA R46, R2, -R12, R20 ;  /* 0x8000000c022e722b */ /* 0x010fcc0000000014 */
[----:B------:R-:W-:-:S04]  /*1920*/  DFMA R16, R14, R16, R14 ;  /* 0x000000100e10722b */ /* 0x000fc8000000000e */
[----:B------:R-:W-:-:S04]  /*1930*/  FSETP.GEU.AND P1, PT, |R47|, 6.5827683646048100446e-37, PT ;  /* 0x036000002f00780b */ /* 0x000fc80003f2e200 */
[----:B0-----:R-:W-:-:S08]  /*1940*/  DFMA R8, -R48, R16, 1 ;  /* 0x3ff000003008742b */ /* 0x001fd00000000110 */
        /* <DEDUP_REMOVED lines=11> */
.L_x_37:
[----:B------:R-:W-:Y:S05]  /*1a00*/  BSYNC.RECONVERGENT B0 ;  /* 0x0000000000007941 */ /* 0x000fea0003800200 */
.L_x_36:
[----:B------:R-:W0:Y:S01]  /*1a10*/  LDC.64 R48, c[0x0][0x3c0] ;  /* 0x0000f000ff307b82 */ /* 0x000e220000000a00 */
[----:B------:R1:W-:Y:S04]  /*1a20*/  STG.E.64 desc[UR6][R6.64+0x8], R2 ;  /* 0x0000080206007986 */ /* 0x0003e8000c101b06 */
[----:B------:R-:W1:Y:S03]  /*1a30*/  LDG.E.64 R36, desc[UR6][R36.64+0x10] ;  /* 0x0000100624247981 */ /* 0x000e66000c1e1b00 */
[----:B------:R-:W2:Y:S01]  /*1a40*/  LDC.64 R8, c[0x0][0x3b8] ;  /* 0x0000ee00ff087b82 */ /* 0x000ea20000000a00 */
[----:B------:R-:W1:Y:S04]  /*1a50*/  LDG.E.64 R4, desc[UR6][R4.64+0x10] ;  /* 0x0000100604047981 */ /* 0x000e68000c1e1b00 */
[----:B0-----:R-:W3:Y:S04]  /*1a60*/  LDG.E.64 R48, desc[UR6][R48.64+0x8] ;  /* 0x0000080630307981 */ /* 0x001ee8000c1e1b00 */
[----:B--2---:R-:W2:Y:S01]  /*1a70*/  LDG.E.64 R8, desc[UR6][R8.64] ;  /* 0x0000000608087981 */ /* 0x004ea2000c1e1b00 */
[----:B------:R-:W-:Y:S01]  /*1a80*/  IMAD.MOV.U32 R10, RZ, RZ, 0x1 ;  /* 0x00000001ff0a7424 */ /* 0x000fe200078e00ff */
[----:B------:R-:W-:Y:S01]  /*1a90*/  BSSY.RECONVERGENT B0, `(.L_x_38) ;  /* 0x0000014000007945 */ /* 0x000fe20003800200 */
[----:B---3--:R-:W0:Y:S04]  /*1aa0*/  MUFU.RCP64H R11, R49 ;  /* 0x00000031000b7308 */ /* 0x008e280000001800 */
[----:B0-----:R-:W-:-:S08]  /*1ab0*/  DFMA R12, -R48, R10, 1 ;  /* 0x3ff00000300c742b */ /* 0x001fd0000000010a */
[----:B------:R-:W-:-:S08]  /*1ac0*/  DFMA R12, R12, R12, R12 ;  /* 0x0000000c0c0c722b */ /* 0x000fd0000000000c */
[----:B------:R-:W-:Y:S02]  /*1ad0*/  DFMA R12, R10, R12, R10 ;  /* 0x0000000c0a0c722b */ /* 0x000fe4000000000a */
[----:B-1----:R-:W-:-:S06]  /*1ae0*/  DADD R2, R36, -R4 ;  /* 0x0000000024027229 */ /* 0x002fcc0000000804 */
[----:B------:R-:W-:Y:S02]  /*1af0*/  DFMA R10, -R48, R12, 1 ;  /* 0x3ff00000300a742b */ /* 0x000fe4000000010c */
[----:B--2---:R-:W-:-:S06]  /*1b00*/  DFMA R46, R2, -R8, R22 ;  /* 0x80000008022e722b */ /* 0x004fcc0000000016 */
[----:B------:R-:W-:-:S08]  /*1b10*/  DFMA R10, R12, R10, R12 ;  /* 0x0000000a0c0a722b */ /* 0x000fd0000000000c */
[----:B------:R-:W-:-:S08]  /*1b20*/  DMUL R2, R46, R10 ;  /* 0x0000000a2e027228 */ /* 0x000fd00000000000 */
[----:B------:R-:W-:-:S08]  /*1b30*/  DFMA R4, -R48, R2, R46 ;  /* 0x000000023004722b */ /* 0x000fd0000000012e */
[----:B------:R-:W-:Y:S01]  /*1b40*/  DFMA R2, R10, R4, R2 ;  /* 0x000000040a02722b */ /* 0x000fe20000000002 */
[----:B------:R-:W-:-:S09]  /*1b50*/  FSETP.GEU.AND P1, PT, |R47|, 6.5827683646048100446e-37, PT ;  /* 0x036000002f00780b */ /* 0x000fd20003f2e200 */
[----:B------:R-:W-:-:S05]  /*1b60*/  FFMA R0, RZ, R49, R3 ;  /* 0x00000031ff007223 */ /* 0x000fca0000000003 */
[----:B------:R-:W-:-:S13]  /*1b70*/  FSETP.GT.AND P0, PT, |R0|, 1.469367938527859385e-39, PT ;  /* 0x001000000000780b */ /* 0x000fda0003f04200 */
[----:B------:R-:W-:Y:S05]  /*1b80*/  @P0 BRA P1, `(.L_x_39) ;  /* 0x0000000000100947 */ /* 0x000fea0000800000 */
[----:B------:R-:W-:-:S07]  /*1b90*/  MOV R44, 0x1bb0 ;  /* 0x00001bb0002c7802 */ /* 0x000fce0000000f00 */
[----:B------:R-:W-:Y:S05]  /*1ba0*/  CALL.REL.NOINC `($__internal_0_$__cuda_sm20_div_rn_f64_full) ;  /* 0x0000000400507944 */ /* 0x000fea0003c00000 */
[----:B------:R-:W-:Y:S02]  /*1bb0*/  IMAD.MOV.U32 R2, RZ, RZ, R54 ;  /* 0x000000ffff027224 */ /* 0x000fe400078e0036 */
[----:B------:R-:W-:-:S07]  /*1bc0*/  IMAD.MOV.U32 R3, RZ, RZ, R55 ;  /* 0x000000ffff037224 */ /* 0x000fce00078e0037 */
.L_x_39:
[----:B------:R-:W-:Y:S05]  /*1bd0*/  BSYNC.RECONVERGENT B0 ;  /* 0x0000000000007941 */ /* 0x000fea0003800200 */
.L_x_38:
[----:B------:R-:W-:Y:S01]  /*1be0*/  STG.E.64 desc[UR6][R6.64+0x10], R2 ;  /* 0x0000100206007986 */ /* 0x000fe2000c101b06 */
[----:B------:R-:W-:Y:S05]  /*1bf0*/  EXIT ;  /* 0x000000000000794d */ /* 0x000fea0003800000 */
.L_x_33:
[----:B------:R-:W0:Y:S02]  /*1c00*/  LDC.64 R48, c[0x0][0x3c0] ;  /* 0x0000f000ff307b82 */ /* 0x000e240000000a00 */
[----:B0-----:R-:W2:Y:S01]  /*1c10*/  LDG.E.64 R48, desc[UR6][R48.64] ;  /* 0x0000000630307981 */ /* 0x001ea2000c1e1b00 */
[----:B------:R-:W-:Y:S01]  /*1c20*/  IMAD.MOV.U32 R2, RZ, RZ, 0x1 ;  /* 0x00000001ff027424 */ /* 0x000fe200078e00ff */
[----:B------:R-:W-:Y:S01]  /*1c30*/  FSETP.GEU.AND P1, PT, |R19|, 6.5827683646048100446e-37, PT ;  /* 0x036000001300780b */ /* 0x000fe20003f2e200 */
[----:B------:R-:W-:Y:S01]  /*1c40*/  BSSY.RECONVERGENT B0, `(.L_x_40) ;  /* 0x0000013000007945 */ /* 0x000fe20003800200 */
[----:B--2---:R-:W0:Y:S03]  /*1c50*/  MUFU.RCP64H R3, R49 ;  /* 0x0000003100037308 */ /* 0x004e260000001800 */
        /* <DEDUP_REMOVED lines=14> */
[----:B-----5:R-:W-:Y:S05]  /*1d40*/  CALL.REL.NOINC `($__internal_0_$__cuda_sm20_div_rn_f64_full) ;  /* 0x0000000000e87944 */ /* 0x020fea0003c00000 */
[----:B------:R-:W-:Y:S02]  /*1d50*/  IMAD.MOV.U32 R2, RZ, RZ, R54 ;  /* 0x000000ffff027224 */ /* 0x000fe400078e0036 */
[----:B------:R-:W-:-:S07]  /*1d60*/  IMAD.MOV.U32 R3, RZ, RZ, R55 ;  /* 0x000000ffff037224 */ /* 0x000fce00078e0037 */
.L_x_41:
[----:B------:R-:W-:Y:S05]  /*1d70*/  BSYNC.RECONVERGENT B0 ;  /* 0x0000000000007941 */ /* 0x000fea0003800200 */
.L_x_40:
[----:B------:R-:W0:Y:S08]  /*1d80*/  LDC.64 R10, c[0x0][0x388] ;  /* 0x0000e200ff0a7b82 */ /* 0x000e300000000a00 */
[----:B------:R-:W1:Y:S01]  /*1d90*/  LDC.64 R48, c[0x0][0x3c0] ;  /* 0x0000f000ff307b82 */ /* 0x000e620000000a00 */
[----:B0-----:R0:W-:Y:S04]  /*1da0*/  STG.E.64 desc[UR6][R10.64+0x2880], R2 ;  /* 0x002880020a007986 */ /* 0x0011e8000c101b06 */
[----:B-1----:R-:W2:Y:S01]  /*1db0*/  LDG.E.64 R48, desc[UR6][R48.64] ;  /* 0x0000000630307981 */ /* 0x002ea2000c1e1b00 */
[----:B------:R-:W-:Y:S01]  /*1dc0*/  IMAD.MOV.U32 R4, RZ, RZ, 0x1 ;  /* 0x00000001ff047424 */ /* 0x000fe200078e00ff */
[----:B------:R-:W-:Y:S01]  /*1dd0*/  FSETP.GEU.AND P1, PT, |R21|, 6.5827683646048100446e-37, PT ;  /* 0x036000001500780b */ /* 0x000fe20003f2e200 */
[----:B------:R-:W-:Y:S01]  /*1de0*/  BSSY.RECONVERGENT B0, `(.L_x_42) ;  /* 0x0000013000007945 */ /* 0x000fe20003800200 */
[----:B--2---:R-:W1:Y:S03]  /*1df0*/  MUFU.RCP64H R5, R49 ;  /* 0x0000003100057308 */ /* 0x004e660000001800 */
[----:B-1----:R-:W-:-:S08]  /*1e00*/  DFMA R6, -R48, R4, 1 ;  /* 0x3ff000003006742b */ /* 0x002fd00000000104 */
[----:B------:R-:W-:-:S08]  /*1e10*/  DFMA R6, R6, R6, R6 ;  /* 0x000000060606722b */ /* 0x000fd00000000006 */
[----:B------:R-:W-:-:S08]  /*1e20*/  DFMA R6, R4, R6, R4 ;  /* 0x000000060406722b */ /* 0x000fd00000000004 */
[----:B------:R-:W-:-:S08]  /*1e30*/  DFMA R4, -R48, R6, 1 ;  /* 0x3ff000003004742b */ /* 0x000fd00000000106 */
[----:B------:R-:W-:-:S08]  /*1e40*/  DFMA R4, R6, R4, R6 ;  /* 0x000000040604722b */ /* 0x000fd00000000006 */
[----:B------:R-:W-:-:S08]  /*1e50*/  DMUL R6, R20, R4 ;  /* 0x0000000414067228 */ /* 0x000fd00000000000 */
[----:B------:R-:W-:-:S08]  /*1e60*/  DFMA R8, -R48, R6, R20 ;  /* 0x000000063008722b */ /* 0x000fd00000000114 */
[----:B0-----:R-:W-:-:S10]  /*1e70*/  DFMA R2, R4, R8, R6 ;  /* 0x000000080402722b */ /* 0x001fd40000000006 */
[----:B------:R-:W-:-:S05]  /*1e80*/  FFMA R0, RZ, R49, R3 ;  /* 0x00000031ff007223 */ /* 0x000fca0000000003 */
[----:B------:R-:W-:-:S13]  /*1e90*/  FSETP.GT.AND P0, PT, |R0|, 1.469367938527859385e-39, PT ;  /* 0x001000000000780b */ /* 0x000fda0003f04200 */
[----:B------:R-:W-:Y:S05]  /*1ea0*/  @P0 BRA P1, `(.L_x_43) ;  /* 0x0000000000180947 */ /* 0x000fea0000800000 */
[----:B------:R-:W-:Y:S01]  /*1eb0*/  IMAD.MOV.U32 R46, RZ, RZ, R20 ;  /* 0x000000ffff2e7224 */ /* 0x000fe200078e0014 */
[----:B------:R-:W-:Y:S02]  /*1ec0*/  MOV R47, R21 ;  /* 0x00000015002f7202 */ /* 0x000fe40000000f00 */
[----:B------:R-:W-:-:S07]  /*1ed0*/  MOV R44, 0x1ef0 ;  /* 0x00001ef0002c7802 */ /* 0x000fce0000000f00 */
[----:B-----5:R-:W-:Y:S05]  /*1ee0*/  CALL.REL.NOINC `($__internal_0_$__cuda_sm20_div_rn_f64_full) ;  /* 0x0000000000807944 */ /* 0x020fea0003c00000 */
[----:B------:R-:W-:Y:S02]  /*1ef0*/  IMAD.MOV.U32 R2, RZ, RZ, R54 ;  /* 0x000000ffff027224 */ /* 0x000fe400078e0036 */
[----:B------:R-:W-:-:S07]  /*1f00*/  IMAD.MOV.U32 R3, RZ, RZ, R55 ;  /* 0x000000ffff037224 */ /* 0x000fce00078e0037 */
.L_x_43:
[----:B------:R-:W-:Y:S05]  /*1f10*/  BSYNC.RECONVERGENT B0 ;  /* 0x0000000000007941 */ /* 0x000fea0003800200 */
.L_x_42:
        /* <DEDUP_REMOVED lines=25> */
.L_x_45:
[----:B------:R-:W-:Y:S05]  /*20b0*/  BSYNC.RECONVERGENT B0 ;  /* 0x0000000000007941 */ /* 0x000fea0003800200 */
.L_x_44:
[----:B------:R-:W0:Y:S02]  /*20c0*/  LDC.64 R4, c[0x0][0x388] ;  /* 0x0000e200ff047b82 */ /* 0x000e240000000a00 */
[----:B0-----:R-:W-:Y:S01]  /*20d0*/  STG.E.64 desc[UR6][R4.64+0x2890], R2 ;  /* 0x0028900204007986 */ /* 0x001fe2000c101b06 */
[----:B------:R-:W-:Y:S05]  /*20e0*/  EXIT ;  /* 0x000000000000794d */ /* 0x000fea0003800000 */
        .weak           $__internal_0_$__cuda_sm20_div_rn_f64_full
        .type           $__internal_0_$__cuda_sm20_div_rn_f64_full,@function
        .size           $__internal_0_$__cuda_sm20_div_rn_f64_full,($__internal_1_$__cuda_sm20_dsqrt_rn_f64_mediumpath_v1 - $__internal_0_$__cuda_sm20_div_rn_f64_full)
$__internal_0_$__cuda_sm20_div_rn_f64_full:
[C---:B------:R-:W-:Y:S01]  /*20f0*/  FSETP.GEU.AND P0, PT, |R49|.reuse, 1.469367938527859385e-39, PT ;  /* 0x001000003100780b */ /* 0x040fe20003f0e200 */
[----:B------:R-:W-:Y:S01]  /*2100*/  IMAD.MOV.U32 R52, RZ, RZ, 0x1 ;  /* 0x00000001ff347424 */ /* 0x000fe200078e00ff */
[----:B------:R-:W-:Y:S01]  /*2110*/  LOP3.LUT R50, R49, 0x800fffff, RZ, 0xc0, !PT ;  /* 0x800fffff31327812 */ /* 0x000fe200078ec0ff */
[----:B------:R-:W-:Y:S01]  /*2120*/  IMAD.MOV.U32 R45, RZ, RZ, 0x1ca00000 ;  /* 0x1ca00000ff2d7424 */ /* 0x000fe200078e00ff */
[C---:B------:R-:W-:Y:S01]  /*2130*/  FSETP.GEU.AND P5, PT, |R47|.reuse, 1.469367938527859385e-39, PT ;  /* 0x001000002f00780b */ /* 0x040fe20003fae200 */
[----:B------:R-:W-:Y:S01]  /*2140*/  BSSY.RECONVERGENT B1, `(.L_x_46) ;  /* 0x0000052000017945 */ /* 0x000fe20003800200 */
[----:B------:R-:W-:Y:S01]  /*2150*/  LOP3.LUT R51, R50, 0x3ff00000, RZ, 0xfc, !PT ;  /* 0x3ff0000032337812 */ /* 0x000fe200078efcff */
[----:B------:R-:W-:Y:S01]  /*2160*/  IMAD.MOV.U32 R50, RZ, RZ, R48 ;  /* 0x000000ffff327224 */ /* 0x000fe200078e0030 */
[----:B------:R-:W-:Y:S02]  /*2170*/  LOP3.LUT R3, R47, 0x7ff00000, RZ, 0xc0, !PT ;  /* 0x7ff000002f037812 */ /* 0x000fe400078ec0ff */
[----:B------:R-:W-:-:S03]  /*2180*/  LOP3.LUT R60, R49, 0x7ff00000, RZ, 0xc0, !PT ;  /* 0x7ff00000313c7812 */ /* 0x000fc600078ec0ff */
[----:B------:R-:W-:-:S04]  /*2190*/  @!P0 DMUL R50, R48, 8.98846567431157953865e+307 ;  /* 0x7fe0000030328828 */ /* 0x000fc80000000000 */
[----:B------:R-:W-:Y:S02]  /*21a0*/  @!P5 LOP3.LUT R54, R49, 0x7ff00000, RZ, 0xc0, !PT ;  /* 0x7ff000003136d812 */ /* 0x000fe400078ec0ff */
[----:B------:R-:W0:Y:S02]  /*21b0*/  MUFU.RCP64H R53, R51 ;  /* 0x0000003300357308 */ /* 0x000e240000001800 */
[----:B------:R-:W-:-:S04]  /*21c0*/  @!P5 ISETP.GE.U32.AND P6, PT, R3, R54, PT ;  /* 0x000000360300d20c */ /* 0x000fc80003fc6070 */
[----:B------:R-:W-:Y:S02]  /*21d0*/  @!P5 SEL R55, R45, 0x63400000, !P6 ;  /* 0x634000002d37d807 */ /* 0x000fe40007000000 */
[----:B------:R-:W-:Y:S02]  /*21e0*/  ISETP.GE.U32.AND P6, PT, R3, R60, PT ;  /* 0x0000003c0300720c */ /* 0x000fe40003fc6070 */
[----:B------:R-:W-:Y:S02]  /*21f0*/  @!P5 LOP3.LUT R58, R55, 0x80000000, R47, 0xf8, !PT ;  /* 0x80000000373ad812 */ /* 0x000fe400078ef82f */
[----:B------:R-:W-:Y:S02]  /*2200*/  @!P0 LOP3.LUT R60, R51, 0x7ff00000, RZ, 0xc0, !PT ;  /* 0x7ff00000333c8812 */ /* 0x000fe400078ec0ff */
[----:B------:R-:W-:Y:S01]  /*2210*/  @!P5 LOP3.LUT R59, R58, 0x100000, RZ, 0xfc, !PT ;  /* 0x001000003a3bd812 */ /* 0x000fe200078efcff */
[----:B------:R-:W-:Y:S01]  /*2220*/  @!P5 IMAD.MOV.U32 R58, RZ, RZ, RZ ;  /* 0x000000ffff3ad224 */ /* 0x000fe200078e00ff */
[----:B0-----:R-:W-:-:S08]  /*2230*/  DFMA R56, R52, -R50, 1 ;  /* 0x3ff000003438742b */ /* 0x001fd00000000832 */
[----:B------:R-:W-:-:S08]  /*2240*/  DFMA R56, R56, R56, R56 ;  /* 0x000000383838722b */ /* 0x000fd00000000038 */
[----:B------:R-:W-:Y:S01]  /*2250*/  DFMA R56, R52, R56, R52 ;  /* 0x000000383438722b */ /* 0x000fe20000000034 */
[----:B------:R-:W-:Y:S01]  /*2260*/  SEL R53, R45, 0x63400000, !P6 ;  /* 0x634000002d357807 */ /* 0x000fe20007000000 */
[----:B------:R-:W-:-:S03]  /*2270*/  IMAD.MOV.U32 R52, RZ, RZ, R46 ;  /* 0x000000ffff347224 */ /* 0x000fc600078e002e */
[----:B------:R-:W-:-:S03]  /*2280*/  LOP3.LUT R53, R53, 0x800fffff, R47, 0xf8, !PT ;  /* 0x800fffff35357812 */ /* 0x000fc600078ef82f */
[----:B------:R-:W-:-:S03]  /*2290*/  DFMA R54, R56, -R50, 1 ;  /* 0x3ff000003836742b */ /* 0x000fc60000000832 */
[----:B------:R-:W-:-:S05]  /*22a0*/  @!P5 DFMA R52, R52, 2, -R58 ;  /* 0x400000003434d82b */ /* 0x000fca000000083a */
[----:B------:R-:W-:-:S08]  /*22b0*/  DFMA R54, R56, R54, R56 ;  /* 0x000000363836722b */ /* 0x000fd00000000038 */
[----:B------:R-:W-:-:S08]  /*22c0*/  DMUL R56, R54, R52 ;  /* 0x0000003436387228 */ /* 0x000fd00000000000 */
[----:B------:R-:W-:-:S08]  /*22d0*/  DFMA R58, R56, -R50, R52 ;  /* 0x80000032383a722b */ /* 0x000fd00000000034 */
[----:B------:R-:W-:Y:S01]  /*22e0*/  DFMA R58, R54, R58, R56 ;  /* 0x0000003a363a722b */ /* 0x000fe20000000038 */
[----:B------:R-:W-:Y:S01]  /*22f0*/  IMAD.MOV.U32 R56, RZ, RZ, R3 ;  /* 0x000000ffff387224 */ /* 0x000fe200078e0003 */
[----:B------:R-:W-:Y:S01]  /*2300*/  @!P5 LOP3.LUT R56, R53, 0x7ff00000, RZ, 0xc0, !PT ;  /* 0x7ff000003538d812 */ /* 0x000fe200078ec0ff */
[----:B------:R-:W-:-:S04]  /*2310*/  VIADD R55, R60, 0xffffffff ;  /* 0xffffffff3c377836 */ /* 0x000fc80000000000 */
[----:B------:R-:W-:-:S05]  /*2320*/  VIADD R54, R56, 0xffffffff ;  /* 0xffffffff38367836 */ /* 0x000fca0000000000 */
[----:B------:R-:W-:-:S04]  /*2330*/  ISETP.GT.U32.AND P0, PT, R54, 0x7feffffe, PT ;  /* 0x7feffffe3600780c */ /* 0x000fc80003f04070 */
[----:B------:R-:W-:-:S13]  /*2340*/  ISETP.GT.U32.OR P0, PT, R55, 0x7feffffe, P0 ;  /* 0x7feffffe3700780c */ /* 0x000fda0000704470 */
[----:B------:R-:W-:Y:S05]  /*2350*/  @P0 BRA `(.L_x_47) ;  /* 0x00000000006c0947 */ /* 0x000fea0003800000 */
[----:B------:R-:W-:-:S04]  /*2360*/  LOP3.LUT R54, R49, 0x7ff00000, RZ, 0xc0, !PT ;  /* 0x7ff0000031367812 */ /* 0x000fc800078ec0ff */
[CC--:B------:R-:W-:Y:S02]  /*2370*/  VIADDMNMX R46, R3.reuse, -R54.reuse, 0xb9600000, !PT ;  /* 0xb9600000032e7446 */ /* 0x0c0fe40007800936 */
[----:B------:R-:W-:Y:S02]  /*2380*/  ISETP.GE.U32.AND P0, PT, R3, R54, PT ;  /* 0x000000360300720c */ /* 0x000fe40003f06070 */
[----:B------:R-:W-:Y:S02]  /*2390*/  VIMNMX R3, PT, PT, R46, 0x46a00000, PT ;  /* 0x46a000002e037848 */ /* 0x000fe40003fe0100 */
[----:B------:R-:W-:-:S05]  /*23a0*/  SEL R46, R45, 0x63400000, !P0 ;  /* 0x634000002d2e7807 */ /* 0x000fca0004000000 */
[----:B------:R-:W-:Y:S02]  /*23b0*/  IMAD.IADD R3, R3, 0x1, -R46 ;  /* 0x0000000103037824 */ /* 0x000fe400078e0a2e */
[----:B------:R-:W-:Y:S02]  /*23c0*/  IMAD.MOV.U32 R46, RZ, RZ, RZ ;  /* 0x000000ffff2e7224 */ /* 0x000fe400078e00ff */
[----:B------:R-:W-:-:S06]  /*23d0*/  VIADD R47, R3, 0x7fe00000 ;  /* 0x7fe00000032f7836 */ /* 0x000fcc0000000000 */
[----:B------:R-:W-:-:S10]  /*23e0*/  DMUL R54, R58, R46 ;  /* 0x0000002e3a367228 */ /* 0x000fd40000000000 */
[----:B------:R-:W-:-:S13]  /*23f0*/  FSETP.GTU.AND P0, PT, |R55|, 1.469367938527859385e-39, PT ;  /* 0x001000003700780b */ /* 0x000fda0003f0c200 */
[----:B------:R-:W-:Y:S05]  /*2400*/  @P0 BRA `(.L_x_48) ;  /* 0x0000000000940947 */ /* 0x000fea0003800000 */
[----:B------:R-:W-:-:S06]  /*2410*/  DFMA R50, R58, -R50, R52 ;  /* 0x800000323a32722b */ /* 0x000fcc0000000034 */
[----:B------:R-:W-:-:S04]  /*2420*/  IMAD.MOV.U32 R50, RZ, RZ, RZ ;  /* 0x000000ffff327224 */ /* 0x000fc800078e00ff */
[C---:B------:R-:W-:Y:S02]  /*2430*/  FSETP.NEU.AND P0, PT, R51.reuse, RZ, PT ;  /* 0x000000ff3300720b */ /* 0x040fe40003f0d000 */
[----:B------:R-:W-:-:S04]  /*2440*/  LOP3.LUT R49, R51, 0x80000000, R49, 0x48, !PT ;  /* 0x8000000033317812 */ /* 0x000fc800078e4831 */
[----:B------:R-:W-:-:S07]  /*2450*/  LOP3.LUT R51, R49, R47, RZ, 0xfc, !PT ;  /* 0x0000002f31337212 */ /* 0x000fce00078efcff */
[----:B------:R-:W-:Y:S05]  /*2460*/  @!P0 BRA `(.L_x_48) ;  /* 0x00000000007c8947 */ /* 0x000fea0003800000 */
[----:B------:R-:W-:Y:S01]  /*2470*/  IMAD.MOV R47, RZ, RZ, -R3 ;  /* 0x000000ffff2f7224 */ /* 0x000fe200078e0a03 */
[----:B------:R-:W-:Y:S01]  /*2480*/  DMUL.RP R50, R58, R50 ;  /* 0x000000323a327228 */ /* 0x000fe20000008000 */
[----:B------:R-:W-:Y:S01]  /*2490*/  IMAD.MOV.U32 R46, RZ, RZ, RZ ;  /* 0x000000ffff2e7224 */ /* 0x000fe200078e00ff */
[----:B------:R-:W-:-:S05]  /*24a0*/  IADD3 R3, PT, PT, -R3, -0x43300000, RZ ;  /* 0xbcd0000003037810 */ /* 0x000fca0007ffe1ff */
[----:B------:R-:W-:-:S03]  /*24b0*/  DFMA R46, R54, -R46, R58 ;  /* 0x8000002e362e722b */ /* 0x000fc6000000003a */
[----:B------:R-:W-:-:S07]  /*24c0*/  LOP3.LUT R49, R51, R49, RZ, 0x3c, !PT ;  /* 0x0000003133317212 */ /* 0x000fce00078e3cff */
[----:B------:R-:W-:-:S04]  /*24d0*/  FSETP.NEU.AND P0, PT, |R47|, R3, PT ;  /* 0x000000032f00720b */ /* 0x000fc80003f0d200 */
[----:B------:R-:W-:Y:S02]  /*24e0*/  FSEL R54, R50, R54, !P0 ;  /* 0x0000003632367208 */ /* 0x000fe40004000000 */
[----:B------:R-:W-:Y:S01]  /*24f0*/  FSEL R55, R49, R55, !P0 ;  /* 0x0000003731377208 */ /* 0x000fe20004000000 */
[----:B------:R-:W-:Y:S06]  /*2500*/  BRA `(.L_x_48) ;  /* 0x0000000000547947 */ /* 0x000fec0003800000 */
.L_x_47:
[----:B------:R-:W-:-:S14]  /*2510*/  DSETP.NAN.AND P0, PT, R46, R46, PT ;  /* 0x0000002e2e00722a */ /* 0x000fdc0003f08000 */
[----:B------:R-:W-:Y:S05]  /*2520*/  @P0 BRA `(.L_x_49) ;  /* 0x0000000000440947 */ /* 0x000fea0003800000 */
[----:B------:R-:W-:-:S14]  /*2530*/  DSETP.NAN.AND P0, PT, R48, R48, PT ;  /* 0x000000303000722a */ /* 0x000fdc0003f08000 */
[----:B------:R-:W-:Y:S05]  /*2540*/  @P0 BRA `(.L_x_50) ;  /* 0x0000000000300947 */ /* 0x000fea0003800000 */
[----:B------:R-:W-:Y:S01]  /*2550*/  ISETP.NE.AND P0, PT, R56, R60, PT ;  /* 0x0000003c3800720c */ /* 0x000fe20003f05270 */
[----:B------:R-:W-:Y:S02]  /*2560*/  IMAD.MOV.U32 R54, RZ, RZ, 0x0 ;  /* 0x00000000ff367424 */ /* 0x000fe400078e00ff */
[----:B------:R-:W-:-:S10]  /*2570*/  IMAD.MOV.U32 R55, RZ, RZ, -0x80000 ;  /* 0xfff80000ff377424 */ /* 0x000fd400078e00ff */
[----:B------:R-:W-:Y:S05]  /*2580*/  @!P0 BRA `(.L_x_48) ;  /* 0x0000000000348947 */ /* 0x000fea0003800000 */
[----:B------:R-:W-:Y:S02]  /*2590*/  ISETP.NE.AND P0, PT, R56, 0x7ff00000, PT ;  /* 0x7ff000003800780c */ /* 0x000fe40003f05270 */
[----:B------:R-:W-:Y:S02]  /*25a0*/  LOP3.LUT R55, R47, 0x80000000, R49, 0x48, !PT ;  /* 0x800000002f377812 */ /* 0x000fe400078e4831 */
[----:B------:R-:W-:-:S13]  /*25b0*/  ISETP.EQ.OR P0, PT, R60, RZ, !P0 ;  /* 0x000000ff3c00720c */ /* 0x000fda0004702670 */
[----:B------:R-:W-:Y:S02]  /*25c0*/  @P0 LOP3.LUT R3, R55, 0x7ff00000, RZ, 0xfc, !PT ;  /* 0x7ff0000037030812 */ /* 0x000fe400078efcff */
[----:B------:R-:W-:Y:S01]  /*25d0*/  @!P0 MOV R54, RZ ;  /* 0x000000ff00368202 */ /* 0x000fe20000000f00 */
[----:B------:R-:W-:Y:S02]  /*25e0*/  @P0 IMAD.MOV.U32 R54, RZ, RZ, RZ ;  /* 0x000000ffff360224 */ /* 0x000fe400078e00ff */
[----:B------:R-:W-:Y:S01]  /*25f0*/  @P0 IMAD.MOV.U32 R55, RZ, RZ, R3 ;  /* 0x000000ffff370224 */ /* 0x000fe200078e0003 */
[----:B------:R-:W-:Y:S06]  /*2600*/  BRA `(.L_x_48) ;  /* 0x0000000000147947 */ /* 0x000fec0003800000 */
.L_x_50:
[----:B------:R-:W-:Y:S01]  /*2610*/  LOP3.LUT R55, R49, 0x80000, RZ, 0xfc, !PT ;  /* 0x0008000031377812 */ /* 0x000fe200078efcff */
[----:B------:R-:W-:Y:S01]  /*2620*/  IMAD.MOV.U32 R54, RZ, RZ, R48 ;  /* 0x000000ffff367224 */ /* 0x000fe200078e0030 */
[----:B------:R-:W-:Y:S06]  /*2630*/  BRA `(.L_x_48) ;  /* 0x0000000000087947 */ /* 0x000fec0003800000 */
.L_x_49:
[----:B------:R-:W-:Y:S01]  /*2640*/  LOP3.LUT R55, R47, 0x80000, RZ, 0xfc, !PT ;  /* 0x000800002f377812 */ /* 0x000fe200078efcff */
[----:B------:R-:W-:-:S07]  /*2650*/  IMAD.MOV.U32 R54, RZ, RZ, R46 ;  /* 0x000000ffff367224 */ /* 0x000fce00078e002e */
.L_x_48:
[----:B------:R-:W-:Y:S05]  /*2660*/  BSYNC.RECONVERGENT B1 ;  /* 0x0000000000017941 */ /* 0x000fea0003800200 */
.L_x_46:
[----:B------:R-:W-:-:S04]  /*2670*/  IMAD.MOV.U32 R45, RZ, RZ, 0x0 ;  /* 0x00000000ff2d7424 */ /* 0x000fc800078e00ff */
[----:B------:R-:W-:Y:S05]  /*2680*/  RET.REL.NODEC R44 `(_Z19Acceleration_periodPA3_dS0_PdS1_PA2_dS1_S0_S1_S1_) ;  /* 0xffffffd82c5c7950 */ /* 0x000fea0003c3ffff */
        .weak           $__internal_1_$__cuda_sm20_dsqrt_rn_f64_mediumpath_v1
        .type           $__internal_1_$__cuda_sm20_dsqrt_rn_f64_mediumpath_v1,@function
        .size           $__internal_1_$__cuda_sm20_dsqrt_rn_f64_mediumpath_v1,($_Z19Acceleration_periodPA3_dS0_PdS1_PA2_dS1_S0_S1_S1_$__internal_accurate_pow - $__internal_1_$__cuda_sm20_dsqrt_rn_f64_mediumpath_v1)
$__internal_1_$__cuda_sm20_dsqrt_rn_f64_mediumpath_v1:
[----:B------:R-:W-:Y:S01]  /*2690*/  ISETP.GE.U32.AND P0, PT, R38, -0x3400000, PT ;  /* 0xfcc000002600780c */ /* 0x000fe20003f06070 */
[----:B------:R-:W-:Y:S01]  /*26a0*/  BSSY.RECONVERGENT B1, `(.L_x_51) ;  /* 0x0000028000017945 */ /* 0x000fe20003800200 */
[----:B------:R-:W-:Y:S02]  /*26b0*/  IMAD.MOV.U32 R45, RZ, RZ, R43 ;  /* 0x000000ffff2d7224 */ /* 0x000fe400078e002b */
[----:B------:R-:W-:Y:S02]  /*26c0*/  IMAD.MOV.U32 R38, RZ, RZ, R48 ;  /* 0x000000ffff267224 */ /* 0x000fe400078e0030 */
[----:B------:R-:W-:Y:S02]  /*26d0*/  IMAD.MOV.U32 R39, RZ, RZ, R49 ;  /* 0x000000ffff277224 */ /* 0x000fe400078e0031 */
[----:B------:R-:W-:Y:S02]  /*26e0*/  IMAD.MOV.U32 R42, RZ, RZ, R4 ;  /* 0x000000ffff2a7224 */ /* 0x000fe400078e0004 */
[----:B------:R-:W-:-:S03]  /*26f0*/  IMAD.MOV.U32 R43, RZ, RZ, R5 ;  /* 0x000000ffff2b7224 */ /* 0x000fc600078e0005 */
[----:B------:R-:W-:Y:S05]  /*2700*/  @!P0 BRA `(.L_x_52) ;  /* 0x0000000000208947 */ /* 0x000fea0003800000 */
[----:B------:R-:W-:-:S10]  /*2710*/  DFMA.RM R38, R38, R44, R46 ;  /* 0x0000002c2626722b */ /* 0x000fd4000000402e */
[----:B------:R-:W-:-:S05]  /*2720*/  IADD3 R44, P0, PT, R38, 0x1, RZ ;  /* 0x00000001262c7810 */ /* 0x000fca0007f1e0ff */
[----:B------:R-:W-:-:S06]  /*2730*/  IMAD.X R45, RZ, RZ, R39, P0 ;  /* 0x000000ffff2d7224 */ /* 0x000fcc00000e0627 */
[----:B------:R-:W-:-:S08]  /*2740*/  DFMA.RP R42, -R38, R44, R42 ;  /* 0x0000002c262a722b */ /* 0x000fd0000000812a */
[----:B------:R-:W-:-:S06]  /*2750*/  DSETP.GT.AND P0, PT, R42, RZ, PT ;  /* 0x000000ff2a00722a */ /* 0x000fcc0003f04000 */
[----:B------:R-:W-:Y:S02]  /*2760*/  FSEL R38, R44, R38, P0 ;  /* 0x000000262c267208 */ /* 0x000fe40000000000 */
[----:B------:R-:W-:Y:S01]  /*2770*/  FSEL R39, R45, R39, P0 ;  /* 0x000000272d277208 */ /* 0x000fe20000000000 */
[----:B------:R-:W-:Y:S06]  /*2780*/  BRA `(.L_x_53) ;  /* 0x0000000000647947 */ /* 0x000fec0003800000 */
.L_x_52:
[----:B------:R-:W-:-:S14]  /*2790*/  DSETP.NE.AND P0, PT, R42, RZ, PT ;  /* 0x000000ff2a00722a */ /* 0x000fdc0003f05000 */
[----:B------:R-:W-:Y:S05]  /*27a0*/  @!P0 BRA `(.L_x_54) ;  /* 0x0000000000588947 */ /* 0x000fea0003800000 */
[----:B------:R-:W-:-:S13]  /*27b0*/  ISETP.GE.AND P0, PT, R43, RZ, PT ;  /* 0x000000ff2b00720c */ /* 0x000fda0003f06270 */
[----:B------:R-:W-:Y:S02]  /*27c0*/  @!P0 IMAD.MOV.U32 R38, RZ, RZ, 0x0 ;  /* 0x00000000ff268424 */ /* 0x000fe400078e00ff */
[----:B------:R-:W-:Y:S01]  /*27d0*/  @!P0 IMAD.MOV.U32 R39, RZ, RZ, -0x80000 ;  /* 0xfff80000ff278424 */ /* 0x000fe200078e00ff */
[----:B------:R-:W-:Y:S06]  /*27e0*/  @!P0 BRA `(.L_x_53) ;  /* 0x00000000004c8947 */ /* 0x000fec0003800000 */
[----:B------:R-:W-:-:S13]  /*27f0*/  ISETP.GT.AND P0, PT, R43, 0x7fefffff, PT ;  /* 0x7fefffff2b00780c */ /* 0x000fda0003f04270 */
[----:B------:R-:W-:Y:S05]  /*2800*/  @P0 BRA `(.L_x_54) ;  /* 0x0000000000400947 */ /* 0x000fea0003800000 */
[----:B------:R-:W-:Y:S01]  /*2810*/  DMUL R38, R42, 8.11296384146066816958e+31 ;  /* 0x469000002a267828 */ /* 0x000fe20000000000 */
[----:B------:R-:W-:Y:S02]  /*2820*/  IMAD.MOV.U32 R46, RZ, RZ, 0x0 ;  /* 0x00000000ff2e7424 */ /* 0x000fe400078e00ff */
[----:B------:R-:W-:Y:S02]  /*2830*/  IMAD.MOV.U32 R42, RZ, RZ, RZ ;  /* 0x000000ffff2a7224 */ /* 0x000fe400078e00ff */
[----:B------:R-:W-:Y:S01]  /*2840*/  IMAD.MOV.U32 R47, RZ, RZ, 0x3fd80000 ;  /* 0x3fd80000ff2f7424 */ /* 0x000fe200078e00ff */
[----:B------:R-:W0:Y:S03]  /*2850*/  MUFU.RSQ64H R43, R39 ;  /* 0x00000027002b7308 */ /* 0x000e260000001c00 */
[----:B0-----:R-:W-:-:S08]  /*2860*/  DMUL R44, R42, R42 ;  /* 0x0000002a2a2c7228 */ /* 0x001fd00000000000 */
[----:B------:R-:W-:-:S08]  /*2870*/  DFMA R44, R38, -R44, 1 ;  /* 0x3ff00000262c742b */ /* 0x000fd0000000082c */
[----:B------:R-:W-:Y:S02]  /*2880*/  DFMA R46, R44, R46, 0.5 ;  /* 0x3fe000002c2e742b */ /* 0x000fe4000000002e */
[----:B------:R-:W-:-:S08]  /*2890*/  DMUL R44, R42, R44 ;  /* 0x0000002c2a2c7228 */ /* 0x000fd00000000000 */
[----:B------:R-:W-:-:S08]  /*28a0*/  DFMA R44, R46, R44, R42 ;  /* 0x0000002c2e2c722b */ /* 0x000fd0000000002a */
[----:B------:R-:W-:Y:S02]  /*28b0*/  DMUL R42, R38, R44 ;  /* 0x0000002c262a7228 */ /* 0x000fe40000000000 */
[----:B------:R-:W-:-:S06]  /*28c0*/  VIADD R45, R45, 0xfff00000 ;  /* 0xfff000002d2d7836 */ /* 0x000fcc0000000000 */
[----:B------:R-:W-:-:S08]  /*28d0*/  DFMA R46, R42, -R42, R38 ;  /* 0x8000002a2a2e722b */ /* 0x000fd00000000026 */
[----:B------:R-:W-:-:S10]  /*28e0*/  DFMA R38, R44, R46, R42 ;  /* 0x0000002e2c26722b */ /* 0x000fd4000000002a */
[----:B------:R-:W-:Y:S01]  /*28f0*/  VIADD R39, R39, 0xfcb00000 ;  /* 0xfcb0000027277836 */ /* 0x000fe20000000000 */
[----:B------:R-:W-:Y:S06]  /*2900*/  BRA `(.L_x_53) ;  /* 0x0000000000047947 */ /* 0x000fec0003800000 */
.L_x_54:
[----:B------:R-:W-:-:S11]  /*2910*/  DADD R38, R42, R42 ;  /* 0x000000002a267229 */ /* 0x000fd6000000002a */
.L_x_53:
[----:B------:R-:W-:Y:S05]  /*2920*/  BSYNC.RECONVERGENT B1 ;  /* 0x0000000000017941 */ /* 0x000fea0003800200 */
.L_x_51:
[----:B------:R-:W-:-:S04]  /*2930*/  IMAD.MOV.U32 R7, RZ, RZ, 0x0 ;  /* 0x00000000ff077424 */ /* 0x000fc800078e00ff */
[----:B------:R-:W-:Y:S05]  /*2940*/  RET.REL.NODEC R6 `(_Z19Acceleration_periodPA3_dS0_PdS1_PA2_dS1_S0_S1_S1_) ;  /* 0xffffffd406ac7950 */ /* 0x000fea0003c3ffff */
        .type           $_Z19Acceleration_periodPA3_dS0_PdS1_PA2_dS1_S0_S1_S1_$__internal_accurate_pow,@function
        .size           $_Z19Acceleration_periodPA3_dS0_PdS1_PA2_dS1_S0_S1_S1_$__internal_accurate_pow,(.L_x_80 - $_Z19Acceleration_periodPA3_dS0_PdS1_PA2_dS1_S0_S1_S1_$__internal_accurate_pow)
$_Z19Acceleration_periodPA3_dS0_PdS1_PA2_dS1_S0_S1_S1_$__internal_accurate_pow:
[----:B------:R-:W-:Y:S01]  /*2950*/  ISETP.GT.U32.AND P5, PT, R3, 0xfffff, PT ;  /* 0x000fffff0300780c */ /* 0x000fe20003fa4070 */
[--C-:B------:R-:W-:Y:S01]  /*2960*/  IMAD.MOV.U32 R45, RZ, RZ, R3.reuse ;  /* 0x000000ffff2d7224 */ /* 0x100fe200078e0003 */
[----:B------:R-:W-:Y:S01]  /*2970*/  UMOV UR12, 0x7d2cafe2 ;  /* 0x7d2cafe2000c7882 */ /* 0x000fe20000000000 */
[--C-:B------:R-:W-:Y:S01]  /*2980*/  IMAD.MOV.U32 R5, RZ, RZ, R3.reuse ;  /* 0x000000ffff057224 */ /* 0x100fe200078e0003 */
[----:B------:R-:W-:Y:S01]  /*2990*/  UMOV UR13, 0x3eb0f5ff ;  /* 0x3eb0f5ff000d7882 */ /* 0x000fe20000000000 */
[----:B------:R-:W-:Y:S01]  /*29a0*/  IMAD.MOV.U32 R46, RZ, RZ, R44 ;  /* 0x000000ffff2e7224 */ /* 0x000fe200078e002c */
[----:B------:R-:W-:Y:S01]  /*29b0*/  SHF.R.U32.HI R3, RZ, 0x14, R3 ;  /* 0x00000014ff037819 */ /* 0x000fe20000011603 */
[----:B------:R-:W-:Y:S01]  /*29c0*/  IMAD.MOV.U32 R48, RZ, RZ, 0x41ad3b5a ;  /* 0x41ad3b5aff307424 */ /* 0x000fe200078e00ff */
[----:B------:R-:W-:Y:S01]  /*29d0*/  UMOV UR14, 0x3b39803f ;  /* 0x3b39803f000e7882 */ /* 0x000fe20000000000 */
[----:B------:R-:W-:Y:S01]  /*29e0*/  IMAD.MOV.U32 R49, RZ, RZ, 0x3ed0f5d2 ;  /* 0x3ed0f5d2ff317424 */ /* 0x000fe200078e00ff */
[----:B------:R-:W-:-:S03]  /*29f0*/  UMOV UR15, 0x3c7abc9e ;  /* 0x3c7abc9e000f7882 */ /* 0x000fc60000000000 */
[----:B------:R-:W-:Y:S01]  /*2a00*/  @!P5 DMUL R54, R44, 1.80143985094819840000e+16 ;  /* 0x435000002c36d828 */ /* 0x000fe20000000000 */
[----:B------:R-:W-:-:S09]  /*2a10*/  IMAD.MOV.U32 R44, RZ, RZ, RZ ;  /* 0x000000ffff2c7224 */ /* 0x000fd200078e00ff */
[----:B------:R-:W-:Y:S01]  /*2a20*/  @!P5 IMAD.MOV.U32 R5, RZ, RZ, R55 ;  /* 0x000000ffff05d224 */ /* 0x000fe200078e0037 */
[----:B------:R-:W-:Y:S02]  /*2a30*/  @!P5 MOV R46, R54 ;  /* 0x00000036002ed202 */ /* 0x000fe40000000f00 */
[----:B------:R-:W-:Y:S02]  /*2a40*/  @!P5 LEA.HI R3, R55, 0xffffffca, RZ, 0xc ;  /* 0xffffffca3703d811 */ /* 0x000fe400078f60ff */
[----:B------:R-:W-:-:S04]  /*2a50*/  LOP3.LUT R5, R5, 0x800fffff, RZ, 0xc0, !PT ;  /* 0x800fffff05057812 */ /* 0x000fc800078ec0ff */
[----:B------:R-:W-:-:S04]  /*2a60*/  LOP3.LUT R47, R5, 0x3ff00000, RZ, 0xfc, !PT ;  /* 0x3ff00000052f7812 */ /* 0x000fc800078efcff */
[----:B------:R-:W-:-:S13]  /*2a70*/  ISETP.GE.U32.AND P6, PT, R47, 0x3ff6a09f, PT ;  /* 0x3ff6a09f2f00780c */ /* 0x000fda0003fc6070 */
[----:B------:R-:W-:-:S04]  /*2a80*/  @P6 VIADD R5, R47, 0xfff00000 ;  /* 0xfff000002f056836 */ /* 0x000fc80000000000 */
[----:B------:R-:W-:Y:S02]  /*2a90*/  @P6 IMAD.MOV.U32 R47, RZ, RZ, R5 ;  /* 0x000000ffff2f6224 */ /* 0x000fe400078e0005 */
[C---:B------:R-:W-:Y:S02]  /*2aa0*/  VIADD R5, R3.reuse, 0xfffffc01 ;  /* 0xfffffc0103057836 */ /* 0x040fe40000000000 */
[----:B------:R-:W-:Y:S02]  /*2ab0*/  @P6 VIADD R5, R3, 0xfffffc02 ;  /* 0xfffffc0203056836 */ /* 0x000fe40000000000 */
[C---:B------:R-:W-:Y:S01]  /*2ac0*/  DADD R52, R46.reuse, 1 ;  /* 0x3ff000002e347429 */ /* 0x040fe20000000000 */
[----:B------:R-:W-:Y:S01]  /*2ad0*/  IMAD.SHL.U32 R3, R61, 0x2, RZ ;  /* 0x000000023d037824 */ /* 0x000fe200078e00ff */
[----:B------:R-:W-:-:S04]  /*2ae0*/  DADD R46, R46, -1 ;  /* 0xbff000002e2e7429 */ /* 0x000fc80000000000 */
[----:B------:R-:W0:Y:S01]  /*2af0*/  MUFU.RCP64H R45, R53 ;  /* 0x00000035002d7308 */ /* 0x000e220000001800 */
[----:B------:R-:W-:Y:S01]  /*2b00*/  ISETP.GT.U32.AND P5, PT, R3, -0x2000001, PT ;  /* 0xfdffffff0300780c */ /* 0x000fe20003fa4070 */
[----:B0-----:R-:W-:-:S08]  /*2b10*/  DFMA R50, -R52, R44, 1 ;  /* 0x3ff000003432742b */ /* 0x001fd0000000012c */
[----:B------:R-:W-:-:S08]  /*2b20*/  DFMA R50, R50, R50, R50 ;  /* 0x000000323232722b */ /* 0x000fd00000000032 */
[----:B------:R-:W-:-:S08]  /*2b30*/  DFMA R50, R44, R50, R44 ;  /* 0x000000322c32722b */ /* 0x000fd0000000002c */
[----:B------:R-:W-:-:S08]  /*2b40*/  DMUL R44, R46, R50 ;  /* 0x000000322e2c7228 */ /* 0x000fd00000000000 */
[----:B------:R-:W-:-:S08]  /*2b50*/  DFMA R44, R46, R50, R44 ;  /* 0x000000322e2c722b */ /* 0x000fd0000000002c */
[----:B------:R-:W-:-:S08]  /*2b60*/  DMUL R56, R44, R44 ;  /* 0x0000002c2c387228 */ /* 0x000fd00000000000 */
[----:B------:R-:W-:Y:S01]  /*2b70*/  DFMA R48, R56, UR12, R48 ;  /* 0x0000000c38307c2b */ /* 0x000fe20008000030 */
[----:B------:R-:W-:Y:S01]  /*2b80*/  UMOV UR12, 0x75488a3f ;  /* 0x75488a3f000c7882 */ /* 0x000fe20000000000 */
[----:B------:R-:W-:-:S06]  /*2b90*/  UMOV UR13, 0x3ef3b20a ;  /* 0x3ef3b20a000d7882 */ /* 0x000fcc0000000000 */
[----:B------:R-:W-:Y:S01]  /*2ba0*/  DFMA R52, R56, R48, UR12 ;  /* 0x0000000c38347e2b */ /* 0x000fe20008000030 */
[----:B------:R-:W-:Y:S01]  /*2bb0*/  UMOV UR12, 0xe4faecd5 ;  /* 0xe4faecd5000c7882 */ /* 0x000fe20000000000 */
[----:B------:R-:W-:Y:S01]  /*2bc0*/  UMOV UR13, 0x3f1745cd ;  /* 0x3f1745cd000d7882 */ /* 0x000fe20000000000 */
[----:B------:R-:W-:-:S05]  /*2bd0*/  DADD R48, R46, -R44 ;  /* 0x000000002e307229 */ /* 0x000fca000000082c */
[----:B------:R-:W-:Y:S01]  /*2be0*/  DFMA R52, R56, R52, UR12 ;  /* 0x0000000c38347e2b */ /* 0x000fe20008000034 */
[----:B------:R-:W-:Y:S01]  /*2bf0*/  UMOV UR12, 0x258a578b ;  /* 0x258a578b000c7882 */ /* 0x000fe20000000000 */
[----:B------:R-:W-:Y:S01]  /*2c00*/  UMOV UR13, 0x3f3c71c7 ;  /* 0x3f3c71c7000d7882 */ /* 0x000fe20000000000 */
[----:B------:R-:W-:-:S05]  /*2c10*/  DADD R48, R48, R48 ;  /* 0x0000000030307229 */ /* 0x000fca0000000030 */
[----:B------:R-:W-:Y:S01]  /*2c20*/  DFMA R52, R56, R52, UR12 ;  /* 0x0000000c38347e2b */ /* 0x000fe20008000034 */
[----:B------:R-:W-:Y:S01]  /*2c30*/  UMOV UR12, 0x9242b910 ;  /* 0x9242b910000c7882 */ /* 0x000fe20000000000 */
[----:B------:R-:W-:Y:S01]  /*2c40*/  UMOV UR13, 0x3f624924 ;  /* 0x3f624924000d7882 */ /* 0x000fe20000000000 */
[----:B------:R-:W-:-:S05]  /*2c50*/  DFMA R48, R46, -R44, R48 ;  /* 0x8000002c2e30722b */ /* 0x000fca0000000030 */
[----:B------:R-:W-:Y:S01]  /*2c60*/  DFMA R52, R56, R52, UR12 ;  /* 0x0000000c38347e2b */ /* 0x000fe20008000034 */
[----:B------:R-:W-:Y:S01]  /*2c70*/  UMOV UR12, 0x99999dfb ;  /* 0x99999dfb000c7882 */ /* 0x000fe20000000000 */
[----:B------:R-:W-:Y:S01]  /*2c80*/  UMOV UR13, 0x3f899999 ;  /* 0x3f899999000d7882 */ /* 0x000fe20000000000 */
[----:B------:R-:W-:-:S05]  /*2c90*/  DMUL R48, R50, R48 ;  /* 0x0000003032307228 */ /* 0x000fca0000000000 */
[----:B------:R-:W-:Y:S01]  /*2ca0*/  DFMA R52, R56, R52, UR12 ;  /* 0x0000000c38347e2b */ /* 0x000fe20008000034 */
[----:B------:R-:W-:Y:S01]  /*2cb0*/  UMOV UR12, 0x55555555 ;  /* 0x55555555000c7882 */ /* 0x000fe20000000000 */
[----:B------:R-:W-:-:S03]  /*2cc0*/  UMOV UR13, 0x3fb55555 ;  /* 0x3fb55555000d7882 */ /* 0x000fc60000000000 */
[----:B------:R-:W-:Y:S02]  /*2cd0*/  VIADD R55, R49, 0x100000 ;  /* 0x0010000031377836 */ /* 0x000fe40000000000 */
[----:B------:R-:W-:Y:S01]  /*2ce0*/  IMAD.MOV.U32 R54, RZ, RZ, R48 ;  /* 0x000000ffff367224 */ /* 0x000fe200078e0030 */
[----:B------:R-:W-:-:S08]  /*2cf0*/  DFMA R46, R56, R52, UR12 ;  /* 0x0000000c382e7e2b */ /* 0x000fd00008000034 */
[----:B------:R-:W-:Y:S01]  /*2d00*/  DADD R50, -R46, UR12 ;  /* 0x0000000c2e327e29 */ /* 0x000fe20008000100 */
[----:B------:R-:W-:Y:S01]  /*2d10*/  UMOV UR12, 0xb9e7b0 ;  /* 0x00b9e7b0000c7882 */ /* 0x000fe20000000000 */
[----:B------:R-:W-:-:S06]  /*2d20*/  UMOV UR13, 0x3c46a4cb ;  /* 0x3c46a4cb000d7882 */ /* 0x000fcc0000000000 */
[----:B------:R-:W-:Y:S02]  /*2d30*/  DFMA R50, R56, R52, R50 ;  /* 0x000000343832722b */ /* 0x000fe40000000032 */
[----:B------:R-:W-:-:S06]  /*2d40*/  DMUL R52, R44, R44 ;  /* 0x0000002c2c347228 */ /* 0x000fcc0000000000 */
[----:B------:R-:W-:Y:S01]  /*2d50*/  DADD R50, R50, -UR12 ;  /* 0x8000000c32327e29 */ /* 0x000fe20008000000 */
[----:B------:R-:W-:Y:S01]  /*2d60*/  UMOV UR12, 0x80000000 ;  /* 0x80000000000c7882 */ /* 0x000fe20000000000 */
[----:B------:R-:W-:Y:S01]  /*2d70*/  DFMA R56, R44, R44, -R52 ;  /* 0x0000002c2c38722b */ /* 0x000fe20000000834 */
[----:B------:R-:W-:-:S07]  /*2d80*/  UMOV UR13, 0x43300000 ;  /* 0x43300000000d7882 */ /* 0x000fce0000000000 */
[C---:B------:R-:W-:Y:S02]  /*2d90*/  DFMA R54, R44.reuse, R54, R56 ;  /* 0x000000362c36722b */ /* 0x040fe40000000038 */
[----:B------:R-:W-:-:S08]  /*2da0*/  DMUL R56, R44, R52 ;  /* 0x000000342c387228 */ /* 0x000fd00000000000 */
[----:B------:R-:W-:-:S08]  /*2db0*/  DFMA R58, R44, R52, -R56 ;  /* 0x000000342c3a722b */ /* 0x000fd00000000838 */
[----:B------:R-:W-:Y:S02]  /*2dc0*/  DFMA R58, R48, R52, R58 ;  /* 0x00000034303a722b */ /* 0x000fe4000000003a */
[----:B------:R-:W-:-:S06]  /*2dd0*/  DADD R52, R46, R50 ;  /* 0x000000002e347229 */ /* 0x000fcc0000000032 */
[----:B------:R-:W-:Y:S02]  /*2de0*/  DFMA R54, R44, R54, R58 ;  /* 0x000000362c36722b */ /* 0x000fe4000000003a */
[----:B------:R-:W-:-:S08]  /*2df0*/  DADD R58, R46, -R52 ;  /* 0x000000002e3a7229 */ /* 0x000fd00000000834 */
[----:B------:R-:W-:Y:S02]  /*2e00*/  DADD R58, R50, R58 ;  /* 0x00000000323a7229 */ /* 0x000fe4000000003a */
[----:B------:R-:W-:-:S08]  /*2e10*/  DMUL R50, R52, R56 ;  /* 0x0000003834327228 */ /* 0x000fd00000000000 */
[----:B------:R-:W-:-:S08]  /*2e20*/  DFMA R46, R52, R56, -R50 ;  /* 0x00000038342e722b */ /* 0x000fd00000000832 */
[----:B------:R-:W-:-:S08]  /*2e30*/  DFMA R46, R52, R54, R46 ;  /* 0x00000036342e722b */ /* 0x000fd0000000002e */
[----:B------:R-:W-:-:S08]  /*2e40*/  DFMA R58, R58, R56, R46 ;  /* 0x000000383a3a722b */ /* 0x000fd0000000002e */
[----:B------:R-:W-:-:S08]  /*2e50*/  DADD R52, R50, R58 ;  /* 0x0000000032347229 */ /* 0x000fd0000000003a */
[--C-:B------:R-:W-:Y:S02]  /*2e60*/  DADD R46, R44, R52.reuse ;  /* 0x000000002c2e7229 */ /* 0x100fe40000000034 */
[----:B------:R-:W-:-:S06]  /*2e70*/  DADD R50, R50, -R52 ;  /* 0x0000000032327229 */ /* 0x000fcc0000000834 */
[----:B------:R-:W-:Y:S02]  /*2e80*/  DADD R44, R44, -R46 ;  /* 0x000000002c2c7229 */ /* 0x000fe4000000082e */
[----:B------:R-:W-:-:S06]  /*2e90*/  DADD R50, R58, R50 ;  /* 0x000000003a327229 */ /* 0x000fcc0000000032 */
[----:B------:R-:W-:-:S08]  /*2ea0*/  DADD R44, R52, R44 ;  /* 0x00000000342c7229 */ /* 0x000fd0000000002c */
[----:B------:R-:W-:-:S08]  /*2eb0*/  DADD R44, R50, R44 ;  /* 0x00000000322c7229 */ /* 0x000fd0000000002c */
[----:B------:R-:W-:Y:S01]  /*2ec0*/  DADD R52, R48, R44 ;  /* 0x0000000030347229 */ /* 0x000fe2000000002c */
[----:B------:R-:W-:Y:S01]  /*2ed0*/  LOP3.LUT R44, R5, 0x80000000, RZ, 0x3c, !PT ;  /* 0x80000000052c7812 */ /* 0x000fe200078e3cff */
[----:B------:R-:W-:-:S06]  /*2ee0*/  IMAD.MOV.U32 R45, RZ, RZ, 0x43300000 ;  /* 0x43300000ff2d7424 */ /* 0x000fcc00078e00ff */
[----:B------:R-:W-:Y:S02]  /*2ef0*/  DADD R48, R46, R52 ;  /* 0x000000002e307229 */ /* 0x000fe40000000034 */
[----:B------:R-:W-:Y:S01]  /*2f00*/  DADD R44, R44, -UR12 ;  /* 0x8000000c2c2c7e29 */ /* 0x000fe20008000000 */
[----:B------:R-:W-:Y:S01]  /*2f10*/  UMOV UR12, 0xfefa39ef ;  /* 0xfefa39ef000c7882 */ /* 0x000fe20000000000 */
[----:B------:R-:W-:-:S04]  /*2f20*/  UMOV UR13, 0x3fe62e42 ;  /* 0x3fe62e42000d7882 */ /* 0x000fc80000000000 */
[--C-:B------:R-:W-:Y:S02]  /*2f30*/  DADD R54, R46, -R48.reuse ;  /* 0x000000002e367229 */ /* 0x100fe40000000830 */
[----:B------:R-:W-:-:S06]  /*2f40*/  DFMA R50, R44, UR12, R48 ;  /* 0x0000000c2c327c2b */ /* 0x000fcc0008000030 */
[----:B------:R-:W-:Y:S02]  /*2f50*/  DADD R54, R52, R54 ;  /* 0x0000000034367229 */ /* 0x000fe40000000036 */
[----:B------:R-:W-:-:S08]  /*2f60*/  DFMA R46, R44, -UR12, R50 ;  /* 0x8000000c2c2e7c2b */ /* 0x000fd00008000032 */
[----:B------:R-:W-:Y:S01]  /*2f70*/  DADD R46, -R48, R46 ;  /* 0x00000000302e7229 */ /* 0x000fe2000000012e */
[----:B------:R-:W-:Y:S01]  /*2f80*/  LOP3.LUT R49, R61, 0xff0fffff, RZ, 0xc0, !PT ;  /* 0xff0fffff3d317812 */ /* 0x000fe200078ec0ff */
[----:B------:R-:W-:-:S03]  /*2f90*/  IMAD.MOV.U32 R48, RZ, RZ, R60 ;  /* 0x000000ffff307224 */ /* 0x000fc600078e003c */
[----:B------:R-:W-:-:S03]  /*2fa0*/  SEL R49, R49, R61, P5 ;  /* 0x0000003d31317207 */ /* 0x000fc60002800000 */
[----:B------:R-:W-:-:S08]  /*2fb0*/  DADD R46, R54, -R46 ;  /* 0x00000000362e7229 */ /* 0x000fd0000000082e */
[----:B------:R-:W-:-:S08]  /*2fc0*/  DFMA R44, R44, UR14, R46 ;  /* 0x0000000e2c2c7c2b */ /* 0x000fd0000800002e */
[----:B------:R-:W-:-:S08]  /*2fd0*/  DADD R46, R50, R44 ;  /* 0x00000000322e7229 */ /* 0x000fd0000000002c */
[----:B------:R-:W-:Y:S02]  /*2fe0*/  DADD R50, R50, -R46 ;  /* 0x0000000032327229 */ /* 0x000fe4000000082e */
[----:B------:R-:W-:-:S06]  /*2ff0*/  DMUL R54, R46, R48 ;  /* 0x000000302e367228 */ /* 0x000fcc0000000000 */
[----:B------:R-:W-:Y:S02]  /*3000*/  DADD R50, R44, R50 ;  /* 0x000000002c327229 */ /* 0x000fe40000000032 */
[----:B------:R-:W-:Y:S01]  /*3010*/  DFMA R46, R46, R48, -R54 ;  /* 0x000000302e2e722b */ /* 0x000fe20000000836 */
[----:B------:R-:W-:Y:S02]  /*3020*/  IMAD.MOV.U32 R44, RZ, RZ, 0x652b82fe ;  /* 0x652b82feff2c7424 */ /* 0x000fe400078e00ff */
[----:B------:R-:W-:-:S05]  /*3030*/  IMAD.MOV.U32 R45, RZ, RZ, 0x3ff71547 ;  /* 0x3ff71547ff2d7424 */ /* 0x000fca00078e00ff */
[----:B------:R-:W-:-:S08]  /*3040*/  DFMA R48, R50, R48, R46 ;  /* 0x000000303230722b */ /* 0x000fd0000000002e */
[----:B------:R-:W-:-:S08]  /*3050*/  DADD R46, R54, R48 ;  /* 0x00000000362e7229 */ /* 0x000fd00000000030 */
[----:B------:R-:W-:Y:S02]  /*3060*/  DFMA R44, R46, R44, 6.75539944105574400000e+15 ;  /* 0x433800002e2c742b */ /* 0x000fe4000000002c */
[----:B------:R-:W-:-:S06]  /*3070*/  FSETP.GEU.AND P5, PT, |R47|, 4.1917929649353027344, PT ;  /* 0x4086232b2f00780b */ /* 0x000fcc0003fae200 */
[----:B------:R-:W-:-:S08]  /*3080*/  DADD R52, R44, -6.75539944105574400000e+15 ;  /* 0xc33800002c347429 */ /* 0x000fd00000000000 */
[----:B------:R-:W-:Y:S01]  /*3090*/  DFMA R50, R52, -UR12, R46 ;  /* 0x8000000c34327c2b */ /* 0x000fe2000800002e */
[----:B------:R-:W-:Y:S01]  /*30a0*/  UMOV UR12, 0x3b39803f ;  /* 0x3b39803f000c7882 */ /* 0x000fe20000000000 */
[----:B------:R-:W-:-:S06]  /*30b0*/  UMOV UR13, 0x3c7abc9e ;  /* 0x3c7abc9e000d7882 */ /* 0x000fcc0000000000 */
[----:B------:R-:W-:Y:S01]  /*30c0*/  DFMA R50, R52, -UR12, R50 ;  /* 0x8000000c34327c2b */ /* 0x000fe20008000032 */
[----:B------:R-:W-:Y:S01]  /*30d0*/  UMOV UR12, 0x69ce2bdf ;  /* 0x69ce2bdf000c7882 */ /* 0x000fe20000000000 */
[----:B------:R-:W-:Y:S01]  /*30e0*/  IMAD.MOV.U32 R52, RZ, RZ, -0x35dec16 ;  /* 0xfca213eaff347424 */ /* 0x000fe200078e00ff */
[----:B------:R-:W-:Y:S01]  /*30f0*/  UMOV UR13, 0x3e5ade15 ;  /* 0x3e5ade15000d7882 */ /* 0x000fe20000000000 */
[----:B------:R-:W-:-:S06]  /*3100*/  IMAD.MOV.U32 R53, RZ, RZ, 0x3e928af3 ;  /* 0x3e928af3ff357424 */ /* 0x000fcc00078e00ff */
[----:B------:R-:W-:Y:S01]  /*3110*/  DFMA R52, R50, UR12, R52 ;  /* 0x0000000c32347c2b */ /* 0x000fe20008000034 */
[----:B------:R-:W-:Y:S01]  /*3120*/  UMOV UR12, 0x62401315 ;  /* 0x62401315000c7882 */ /* 0x000fe20000000000 */
[----:B------:R-:W-:-:S06]  /*3130*/  UMOV UR13, 0x3ec71dee ;  /* 0x3ec71dee000d7882 */ /* 0x000fcc0000000000 */
[----:B------:R-:W-:Y:S01]  /*3140*/  DFMA R52, R50, R52, UR12 ;  /* 0x0000000c32347e2b */ /* 0x000fe20008000034 */
        /* <DEDUP_REMOVED lines=20> */
[----:B------:R-:W-:-:S08]  /*3290*/  DFMA R52, R50, R52, UR12 ;  /* 0x0000000c32347e2b */ /* 0x000fd00008000034 */
[----:B------:R-:W-:-:S08]  /*32a0*/  DFMA R52, R50, R52, 1 ;  /* 0x3ff000003234742b */ /* 0x000fd00000000034 */
[----:B------:R-:W-:Y:S02]  /*32b0*/  DFMA R52, R50, R52, 1 ;  /* 0x3ff000003234742b */ /* 0x000fe40000000034 */
[----:B------:R-:W-:-:S08]  /*32c0*/  DADD R50, R54, -R46 ;  /* 0x0000000036327229 */ /* 0x000fd0000000082e */
[----:B------:R-:W-:Y:S01]  /*32d0*/  DADD R50, R48, R50 ;  /* 0x0000000030327229 */ /* 0x000fe20000000032 */
[----:B------:R-:W-:Y:S02]  /*32e0*/  IMAD R49, R44, 0x100000, R53 ;  /* 0x001000002c317824 */ /* 0x000fe400078e0235 */
[----:B------:R-:W-:Y:S01]  /*32f0*/  IMAD.MOV.U32 R48, RZ, RZ, R52 ;  /* 0x000000ffff307224 */ /* 0x000fe200078e0034 */
[----:B------:R-:W-:Y:S07]  /*3300*/  @!P5 BRA `(.L_x_55) ;  /* 0x000000000030d947 */ /* 0x000fee0003800000 */
[----:B------:R-:W-:Y:S01]  /*3310*/  FSETP.GEU.AND P6, PT, |R47|, 4.2275390625, PT ;  /* 0x408748002f00780b */ /* 0x000fe20003fce200 */
[C---:B------:R-:W-:Y:S02]  /*3320*/  DADD R48, R46.reuse, +INF ;  /* 0x7ff000002e307429 */ /* 0x040fe40000000000 */
[----:B------:R-:W-:-:S08]  /*3330*/  DSETP.GEU.AND P5, PT, R46, RZ, PT ;  /* 0x000000ff2e00722a */ /* 0x000fd00003fae000 */
[----:B------:R-:W-:Y:S02]  /*3340*/  FSEL R48, R48, RZ, P5 ;  /* 0x000000ff30307208 */ /* 0x000fe40002800000 */
[----:B------:R-:W-:Y:S02]  /*3350*/  @!P6 LEA.HI R3, R44, R44, RZ, 0x1 ;  /* 0x0000002c2c03e211 */ /* 0x000fe400078f08ff */
[----:B------:R-:W-:Y:S02]  /*3360*/  FSEL R49, R49, RZ, P5 ;  /* 0x000000ff31317208 */ /* 0x000fe40002800000 */
[----:B------:R-:W-:-:S05]  /*3370*/  @!P6 SHF.R.S32.HI R3, RZ, 0x1, R3 ;  /* 0x00000001ff03e819 */ /* 0x000fca0000011403 */
[----:B------:R-:W-:Y:S02]  /*3380*/  @!P6 IMAD.IADD R44, R44, 0x1, -R3 ;  /* 0x000000012c2ce824 */ /* 0x000fe400078e0a03 */
[----:B------:R-:W-:-:S03]  /*3390*/  @!P6 IMAD R53, R3, 0x100000, R53 ;  /* 0x001000000335e824 */ /* 0x000fc600078e0235 */
[----:B------:R-:W-:Y:S01]  /*33a0*/  @!P6 LEA R45, R44, 0x3ff00000, 0x14 ;  /* 0x3ff000002c2de811 */ /* 0x000fe200078ea0ff */
[----:B------:R-:W-:-:S06]  /*33b0*/  @!P6 IMAD.MOV.U32 R44, RZ, RZ, RZ ;  /* 0x000000ffff2ce224 */ /* 0x000fcc00078e00ff */
[----:B------:R-:W-:-:S11]  /*33c0*/  @!P6 DMUL R48, R52, R44 ;  /* 0x0000002c3430e228 */ /* 0x000fd60000000000 */
.L_x_55:
[----:B------:R-:W-:Y:S01]  /*33d0*/  DFMA R50, R50, R48, R48 ;  /* 0x000000303232722b */ /* 0x000fe20000000030 */
[----:B------:R-:W-:Y:S01]  /*33e0*/  IMAD.MOV.U32 R5, RZ, RZ, 0x0 ;  /* 0x00000000ff057424 */ /* 0x000fe200078e00ff */
[----:B------:R-:W-:-:S08]  /*33f0*/  DSETP.NEU.AND P5, PT, |R48|, +INF , PT ;  /* 0x7ff000003000742a */ /* 0x000fd00003fad200 */
[----:B------:R-:W-:Y:S02]  /*3400*/  FSEL R44, R48, R50, !P5 ;  /* 0x00000032302c7208 */ /* 0x000fe40006800000 */
[----:B------:R-:W-:Y:S01]  /*3410*/  FSEL R45, R49, R51, !P5 ;  /* 0x00000033312d7208 */ /* 0x000fe20006800000 */
[----:B------:R-:W-:Y:S06]  /*3420*/  RET.REL.NODEC R4 `(_Z19Acceleration_periodPA3_dS0_PdS1_PA2_dS1_S0_S1_S1_) ;  /* 0xffffffc804f47950 */ /* 0x000fec0003c3ffff */
.L_x_56:
        /* <DEDUP_REMOVED lines=13> */
.L_x_80:


//--------------------- .text._Z10rescale_T4PA3_dPdS1_ --------------------------
	.section	.text._Z10rescale_T4PA3_dPdS1_,"ax",@progbits
	.align	128
        .global         _Z10rescale_T4PA3_dPdS1_
        .type           _Z10rescale_T4PA3_dPdS1_,@function
        .size           _Z10rescale_T4PA3_dPdS1_,(.L_x_82 - _Z10rescale_T4PA3_dPdS1_)
        .other          _Z10rescale_T4PA3_dPdS1_,@"STO_CUDA_ENTRY STV_DEFAULT"
_Z10rescale_T4PA3_dPdS1_:
.text._Z10rescale_T4PA3_dPdS1_:
[----:B------:R-:W-:Y:S01]  /*0000*/  LDC R1, c[0x0][0x37c] ;  /* 0x0000df00ff017b82 */ /* 0x000fe20000000800 */
[----:B------:R-:W0:Y:S02]  /*0010*/  S2R R4, SR_TID.X ;  /* 0x0000000000047919 */ /* 0x000e240000002100 */
[----:B0-----:R-:W-:-:S13]  /*0020*/  ISETP.GT.U32.AND P0, PT, R4, 0x1af, PT ;  /* 0x000001af0400780c */ /* 0x001fda0003f04070 */
[----:B------:R-:W-:Y:S05]  /*0030*/  @P0 EXIT ;  /* 0x000000000000094d */ /* 0x000fea0003800000 */
[----:B------:R-:W0:Y:S01]  /*0040*/  LDC.64 R6, c[0x0][0x388] ;  /* 0x0000e200ff067b82 */ /* 0x000e220000000a00 */
[----:B------:R-:W0:Y:S02]  /*0050*/  LDCU.64 UR4, c[0x0][0x358] ;  /* 0x00006b00ff0477ac */ /* 0x000e240008000a00 */
[----:B0-----:R-:W2:Y:S05]  /*0060*/  LDG.E.64 R6, desc[UR4][R6.64] ;  /* 0x0000000406067981 */ /* 0x001eaa000c1e1b00 */
[----:B------:R-:W0:Y:S02]  /*0070*/  LDC.64 R10, c[0x0][0x390] ;  /* 0x0000e400ff0a7b82 */ /* 0x000e240000000a00 */
[----:B0-----:R-:W3:Y:S01]  /*0080*/  LDG.E.64 R10, desc[UR4][R10.64+0x8] ;  /* 0x000008040a0a7981 */ /* 0x001ee2000c1e1b00 */
[----:B------:R-:W-:Y:S01]  /*0090*/  IMAD.MOV.U32 R2, RZ, RZ, 0x1 ;  /* 0x00000001ff027424 */ /* 0x000fe200078e00ff */
[----:B--2---:R-:W0:Y:S05]  /*00a0*/  MUFU.RCP64H R3, R7 ;  /* 0x0000000700037308 */ /* 0x004e2a0000001800 */
[----:B0-----:R-:W-:-:S08]  /*00b0*/  DFMA R8, -R6, R2, 1 ;  /* 0x3ff000000608742b */ /* 0x001fd00000000102 */
[----:B------:R-:W-:Y:S01]  /*00c0*/  DFMA R8, R8, R8, R8 ;  /* 0x000000080808722b */ /* 0x000fe20000000008 */
[----:B---3--:R-:W-:-:S07]  /*00d0*/  FSETP.GEU.AND P1, PT, |R11|, 6.5827683646048100446e-37, PT ;  /* 0x036000000b00780b */ /* 0x008fce0003f2e200 */
        /* <DEDUP_REMOVED lines=12> */
[----:B------:R-:W-:Y:S05]  /*01a0*/  CALL.REL.NOINC `($__internal_2_$__cuda_sm20_div_rn_f64_full) ;  /* 0x0000000800247944 */ /* 0x000fea0003c00000 */
[----:B------:R-:W-:Y:S02]  /*01b0*/  IMAD.MOV.U32 R2, RZ, RZ, R14 ;  /* 0x000000ffff027224 */ /* 0x000fe400078e000e */
[----:B------:R-:W-:-:S07]  /*01c0*/  IMAD.MOV.U32 R3, RZ, RZ, R15 ;  /* 0x000000ffff037224 */ /* 0x000fce00078e000f */
.L_x_57:
[----:B------:R-:W0:Y:S01]  /*01d0*/  MUFU.RSQ64H R7, R3 ;  /* 0x0000000300077308 */ /* 0x000e220000001c00 */
[----:B------:R-:W-:Y:S01]  /*01e0*/  IADD3 R6, PT, PT, R3, -0x3500000, RZ ;  /* 0xfcb0000003067810 */ /* 0x000fe20007ffe0ff */
[----:B------:R-:W-:Y:S02]  /*01f0*/  IMAD.MOV.U32 R10, RZ, RZ, 0x0 ;  /* 0x00000000ff0a7424 */ /* 0x000fe400078e00ff */
[----:B------:R-:W-:Y:S01]  /*0200*/  IMAD.MOV.U32 R11, RZ, RZ, 0x3fd80000 ;  /* 0x3fd80000ff0b7424 */ /* 0x000fe200078e00ff */
[----:B------:R-:W-:Y:S02]  /*0210*/  ISETP.GE.U32.AND P0, PT, R6, 0x7ca00000, PT ;  /* 0x7ca000000600780c */ /* 0x000fe40003f06070 */
[----:B0-----:R-:W-:-:S08]  /*0220*/  DMUL R8, R6, R6 ;  /* 0x0000000606087228 */ /* 0x001fd00000000000 */
[----:B------:R-:W-:-:S08]  /*0230*/  DFMA R8, -R8, R2, 1 ;  /* 0x3ff000000808742b */ /* 0x000fd00000000102 */
        /* <DEDUP_REMOVED lines=9> */
[----:B------:R-:W-:Y:S01]  /*02d0*/  MOV R0, R12 ;  /* 0x0000000c00007202 */ /* 0x000fe20000000f00 */
[----:B------:R-:W-:Y:S01]  /*02e0*/  IMAD.MOV.U32 R8, RZ, RZ, R2 ;  /* 0x000000ffff087224 */ /* 0x000fe200078e0002 */
[----:B------:R-:W-:Y:S01]  /*02f0*/  MOV R13, R15 ;  /* 0x0000000f000d7202 */ /* 0x000fe20000000f00 */
[----:B------:R-:W-:Y:S01]  /*0300*/  IMAD.MOV.U32 R10, RZ, RZ, R16 ;  /* 0x000000ffff0a7224 */ /* 0x000fe200078e0010 */
[----:B------:R-:W-:Y:S01]  /*0310*/  MOV R2, 0x360 ;  /* 0x0000036000027802 */ /* 0x000fe20000000f00 */
[----:B------:R-:W-:Y:S02]  /*0320*/  IMAD.MOV.U32 R11, RZ, RZ, R17 ;  /* 0x000000ffff0b7224 */ /* 0x000fe400078e0011 */
[----:B------:R-:W-:Y:S02]  /*0330*/  IMAD.MOV.U32 R12, RZ, RZ, R14 ;  /* 0x000000ffff0c7224 */ /* 0x000fe400078e000e */
[----:B------:R-:W-:-:S07]  /*0340*/  IMAD.MOV.U32 R7, RZ, RZ, R9 ;  /* 0x000000ffff077224 */ /* 0x000fce00078e0009 */
[----:B------:R-:W-:Y:S05]  /*0350*/  CALL.REL.NOINC `($__internal_3_$__cuda_sm20_dsqrt_rn_f64_mediumpath_v1) ;  /* 0x0000000c00247944 */ /* 0x000fea0003c00000 */
.L_x_58:
[----:B------:R-:W0:Y:S02]  /*0360*/  LDC.64 R2, c[0x0][0x380] ;  /* 0x0000e000ff027b82 */ /* 0x000e240000000a00 */
[----:B0-----:R-:W-:-:S05]  /*0370*/  IMAD.WIDE.U32 R4, R4, 0x18, R2 ;  /* 0x0000001804047825 */ /* 0x001fca00078e0002 */
[----:B------:R-:W2:Y:S01]  /*0380*/  LDG.E.64 R2, desc[UR4][R4.64] ;  /* 0x0000000404027981 */ /* 0x000ea2000c1e1b00 */
[----:B------:R-:W0:Y:S01]  /*0390*/  LDC.64 R6, c[0x0][0x388] ;  /* 0x0000e200ff067b82 */ /* 0x000e220000000a00 */
[----:B--2---:R-:W-:-:S07]  /*03a0*/  DMUL R2, R2, R10 ;  /* 0x0000000a02027228 */ /* 0x004fce0000000000 */
[----:B------:R1:W-:Y:S04]  /*03b0*/  STG.E.64 desc[UR4][R4.64], R2 ;  /* 0x0000000204007986 */ /* 0x0003e8000c101b04 */
[----:B0-----:R-:W2:Y:S01]  /*03c0*/  LDG.E.64 R6, desc[UR4][R6.64] ;  /* 0x0000000406067981 */ /* 0x001ea2000c1e1b00 */
[----:B------:R-:W0:Y:S03]  /*03d0*/  LDC.64 R10, c[0x0][0x390] ;  /* 0x0000e400ff0a7b82 */ /* 0x000e260000000a00 */
        /* <DEDUP_REMOVED lines=9> */
[----:B-1----:R-:W-:-:S08]  /*0470*/  DMUL R2, R10, R8 ;  /* 0x000000080a027228 */ /* 0x002fd00000000000 */
        /* <DEDUP_REMOVED lines=9> */
[----:B------:R-:W-:Y:S01]  /*0510*/  MOV R2, R14 ;  /* 0x0000000e00027202 */ /* 0x000fe20000000f00 */
[----:B------:R-:W-:-:S07]  /*0520*/  IMAD.MOV.U32 R3, RZ, RZ, R15 ;  /* 0x000000ffff037224 */ /* 0x000fce00078e000f */
.L_x_59:
[----:B------:R-:W0:Y:S01]  /*0530*/  MUFU.RSQ64H R7, R3 ;  /* 0x0000000300077308 */ /* 0x000e220000001c00 */
[----:B------:R-:W-:Y:S02]  /*0540*/  VIADD R6, R3, 0xfcb00000 ;  /* 0xfcb0000003067836 */ /* 0x000fe40000000000 */
[----:B------:R-:W-:Y:S02]  /*0550*/  IMAD.MOV.U32 R10, RZ, RZ, 0x0 ;  /* 0x00000000ff0a7424 */ /* 0x000fe400078e00ff */
[----:B------:R-:W-:Y:S01]  /*0560*/  IMAD.MOV.U32 R11, RZ, RZ, 0x3fd80000 ;  /* 0x3fd80000ff0b7424 */ /* 0x000fe200078e00ff */
[----:B------:R-:W-:Y:S01]  /*0570*/  ISETP.GE.U32.AND P0, PT, R6, 0x7ca00000, PT ;  /* 0x7ca000000600780c */ /* 0x000fe20003f06070 */
[----:B0-----:R-:W-:-:S08]  /*0580*/  DMUL R8, R6, R6 ;  /* 0x0000000606087228 */ /* 0x001fd00000000000 */
[----:B------:R-:W-:-:S08]  /*0590*/  DFMA R8, -R8, R2, 1 ;  /* 0x3ff000000808742b */ /* 0x000fd00000000102 */
[----:B------:R-:W-:Y:S02]  /*05a0*/  DFMA R10, R8, R10, 0.5 ;  /* 0x3fe00000080a742b */ /* 0x000fe4000000000a */
[----:B------:R-:W-:-:S08]  /*05b0*/  DMUL R8, R6, R8 ;  /* 0x0000000806087228 */ /* 0x000fd00000000000 */
[----:B------:R-:W-:-:S08]  /*05c0*/  DFMA R12, R10, R8, R6 ;  /* 0x000000080a0c722b */ /* 0x000fd00000000006 */
[----:B------:R-:W-:Y:S02]  /*05d0*/  DMUL R14, R12, R2 ;  /* 0x000000020c0e7228 */ /* 0x000fe40000000000 */
[----:B------:R-:W-:Y:S01]  /*05e0*/  IADD3 R9, PT, PT, R13, -0x100000, RZ ;  /* 0xfff000000d097810 */ /* 0x000fe20007ffe0ff */
[----:B------:R-:W-:-:S05]  /*05f0*/  IMAD.MOV.U32 R8, RZ, RZ, R12 ;  /* 0x000000ffff087224 */ /* 0x000fca00078e000c */
[----:B------:R-:W-:-:S08]  /*0600*/  DFMA R16, R14, -R14, R2 ;  /* 0x8000000e0e10722b */ /* 0x000fd00000000002 */
[----:B------:R-:W-:Y:S01]  /*0610*/  DFMA R10, R16, R8, R14 ;  /* 0x00000008100a722b */ /* 0x000fe2000000000e */
[----:B------:R-:W-:Y:S10]  /*0620*/  @!P0 BRA `(.L_x_60) ;  /* 0x0000000000248947 */ /* 0x000ff40003800000 */
[----:B------:R-:W-:Y:S01]  /*0630*/  IMAD.MOV.U32 R0, RZ, RZ, R12 ;  /* 0x000000ffff007224 */ /* 0x000fe200078e000c */
[----:B------:R-:W-:Y:S01]  /*0640*/  MOV R11, R17 ;  /* 0x00000011000b7202 */ /* 0x000fe20000000f00 */
[----:B------:R-:W-:Y:S01]  /*0650*/  IMAD.MOV.U32 R8, RZ, RZ, R2 ;  /* 0x000000ffff087224 */ /* 0x000fe200078e0002 */
[----:B------:R-:W-:Y:S01]  /*0660*/  MOV R2, 0x6c0 ;  /* 0x000006c000027802 */ /* 0x000fe20000000f00 */
[----:B------:R-:W-:Y:S02]  /*0670*/  IMAD.MOV.U32 R10, RZ, RZ, R16 ;  /* 0x000000ffff0a7224 */ /* 0x000fe400078e0010 */
[----:B------:R-:W-:Y:S02]  /*0680*/  IMAD.MOV.U32 R12, RZ, RZ, R14 ;  /* 0x000000ffff0c7224 */ /* 0x000fe400078e000e */
[----:B------:R-:W-:Y:S02]  /*0690*/  IMAD.MOV.U32 R13, RZ, RZ, R15 ;  /* 0x000000ffff0d7224 */ /* 0x000fe400078e000f */
[----:B------:R-:W-:-:S07]  /*06a0*/  IMAD.MOV.U32 R7, RZ, RZ, R9 ;  /* 0x000000ffff077224 */ /* 0x000fce00078e0009 */
[----:B------:R-:W-:Y:S05]  /*06b0*/  CALL.REL.NOINC `($__internal_3_$__cuda_sm20_dsqrt_rn_f64_mediumpath_v1) ;  /* 0x00000008004c7944 */ /* 0x000fea0003c00000 */
.L_x_60:
        /* <DEDUP_REMOVED lines=21> */
[----:B------:R-:W-:Y:S01]  /*0810*/  MOV R2, R6 ;  /* 0x0000000600027202 */ /* 0x000fe20000000f00 */
[----:B------:R-:W-:Y:S01]  /*0820*/  IMAD.MOV.U32 R3, RZ, RZ, R7 ;  /* 0x000000ffff037224 */ /* 0x000fe200078e0007 */
[----:B------:R-:W-:-:S07]  /*0830*/  MOV R0, 0x850 ;  /* 0x0000085000007802 */ /* 0x000fce0000000f00 */
[----:B------:R-:W-:Y:S05]  /*0840*/  CALL.REL.NOINC `($__internal_2_$__cuda_sm20_div_rn_f64_full) ;  /* 0x00000000007c7944 */ /* 0x000fea0003c00000 */
[----:B------:R-:W-:Y:S02]  /*0850*/  IMAD.MOV.U32 R2, RZ, RZ, R14 ;  /* 0x000000ffff027224 */ /* 0x000fe400078e000e */
[----:B------:R-:W-:-:S07]  /*0860*/  IMAD.MOV.U32 R3, RZ, RZ, R15 ;  /* 0x000000ffff037224 */ /* 0x000fce00078e000f */
.L_x_61:
[----:B------:R-:W0:Y:S01]  /*0870*/  MUFU.RSQ64H R7, R3 ;  /* 0x0000000300077308 */ /* 0x000e220000001c00 */
[----:B------:R-:W-:Y:S01]  /*0880*/  VIADD R6, R3, 0xfcb00000 ;  /* 0xfcb0000003067836 */ /* 0x000fe20000000000 */
[----:B------:R-:W-:Y:S01]  /*0890*/  MOV R10, 0x0 ;  /* 0x00000000000a7802 */ /* 0x000fe20000000f00 */
[----:B------:R-:W-:-:S03]  /*08a0*/  IMAD.MOV.U32 R11, RZ, RZ, 0x3fd80000 ;  /* 0x3fd80000ff0b7424 */ /* 0x000fc600078e00ff */
[----:B------:R-:W-:Y:S01]  /*08b0*/  ISETP.GE.U32.AND P0, PT, R6, 0x7ca00000, PT ;  /* 0x7ca000000600780c */ /* 0x000fe20003f06070 */
        /* <DEDUP_REMOVED lines=11> */
[----:B------:R-:W-:Y:S01]  /*0970*/  IMAD.MOV.U32 R0, RZ, RZ, R12 ;  /* 0x000000ffff007224 */ /* 0x000fe200078e000c */
[----:B------:R-:W-:Y:S01]  /*0980*/  MOV R8, R2 ;  /* 0x0000000200087202 */ /* 0x000fe20000000f00 */
[----:B------:R-:W-:Y:S01]  /*0990*/  IMAD.MOV.U32 R10, RZ, RZ, R16 ;  /* 0x000000ffff0a7224 */ /* 0x000fe200078e0010 */
[----:B------:R-:W-:Y:S01]  /*09a0*/  MOV R7, R9 ;  /* 0x0000000900077202 */ /* 0x000fe20000000f00 */
[----:B------:R-:W-:Y:S01]  /*09b0*/  IMAD.MOV.U32 R11, RZ, RZ, R17 ;  /* 0x000000ffff0b7224 */ /* 0x000fe200078e0011 */
[----:B------:R-:W-:Y:S01]  /*09c0*/  MOV R2, 0xa00 ;  /* 0x00000a0000027802 */ /* 0x000fe20000000f00 */
[----:B------:R-:W-:Y:S02]  /*09d0*/  IMAD.MOV.U32 R12, RZ, RZ, R14 ;  /* 0x000000ffff0c7224 */ /* 0x000fe400078e000e */
[----:B------:R-:W-:-:S07]  /*09e0*/  IMAD.MOV.U32 R13, RZ, RZ, R15 ;  /* 0x000000ffff0d7224 */ /* 0x000fce00078e000f */
[----:B------:R-:W-:Y:S05]  /*09f0*/  CALL.REL.NOINC `($__internal_3_$__cuda_sm20_dsqrt_rn_f64_mediumpath_v1) ;  /* 0x00000004007c7944 */ /* 0x000fea0003c00000 */
.L_x_62:
[----:B------:R-:W2:Y:S02]  /*0a00*/  LDG.E.64 R2, desc[UR4][R4.64+0x10] ;  /* 0x0000100404027981 */ /* 0x000ea4000c1e1b00 */
[----:B--2---:R-:W-:-:S07]  /*0a10*/  DMUL R2, R2, R10 ;  /* 0x0000000a02027228 */ /* 0x004fce0000000000 */
[----:B------:R-:W-:Y:S01]  /*0a20*/  STG.E.64 desc[UR4][R4.64+0x10], R2 ;  /* 0x0000100204007986 */ /* 0x000fe2000c101b04 */
[----:B------:R-:W-:Y:S05]  /*0a30*/  EXIT ;  /* 0x000000000000794d */ /* 0x000fea0003800000 */
        .weak           $__internal_2_$__cuda_sm20_div_rn_f64_full
        .type           $__internal_2_$__cuda_sm20_div_rn_f64_full,@function
        .size           $__internal_2_$__cuda_sm20_div_rn_f64_full,($__internal_3_$__cuda_sm20_dsqrt_rn_f64_mediumpath_v1 - $__internal_2_$__cuda_sm20_div_rn_f64_full)
$__internal_2_$__cuda_sm20_div_rn_f64_full:
[C---:B------:R-:W-:Y:S01]  /*0a40*/  FSETP.GEU.AND P0, PT, |R3|.reuse, 1.469367938527859385e-39, PT ;  /* 0x001000000300780b */ /* 0x040fe20003f0e200 */
[----:B------:R-:W-:Y:S01]  /*0a50*/  IMAD.MOV.U32 R12, RZ, RZ, 0x1 ;  /* 0x00000001ff0c7424 */ /* 0x000fe200078e00ff */
[C---:B------:R-:W-:Y:S01]  /*0a60*/  LOP3.LUT R6, R3.reuse, 0x800fffff, RZ, 0xc0, !PT ;  /* 0x800fffff03067812 */ /* 0x040fe200078ec0ff */
[----:B------:R-:W-:Y:S01]  /*0a70*/  IMAD.MOV.U32 R14, RZ, RZ, 0x1ca00000 ;  /* 0x1ca00000ff0e7424 */ /* 0x000fe200078e00ff */
[----:B------:R-:W-:Y:S02]  /*0a80*/  LOP3.LUT R18, R3, 0x7ff00000, RZ, 0xc0, !PT ;  /* 0x7ff0000003127812 */ /* 0x000fe400078ec0ff */
[----:B------:R-:W-:Y:S01]  /*0a90*/  LOP3.LUT R7, R6, 0x3ff00000, RZ, 0xfc, !PT ;  /* 0x3ff0000006077812 */ /* 0x000fe200078efcff */
[----:B------:R-:W-:Y:S01]  /*0aa0*/  IMAD.MOV.U32 R6, RZ, RZ, R2 ;  /* 0x000000ffff067224 */ /* 0x000fe200078e0002 */
[----:B------:R-:W-:-:S04]  /*0ab0*/  LOP3.LUT R15, R11, 0x7ff00000, RZ, 0xc0, !PT ;  /* 0x7ff000000b0f7812 */ /* 0x000fc800078ec0ff */
[----:B------:R-:W-:Y:S01]  /*0ac0*/  ISETP.GE.U32.AND P1, PT, R15, R18, PT ;  /* 0x000000120f00720c */ /* 0x000fe20003f26070 */
[----:B------:R-:W-:Y:S01]  /*0ad0*/  @!P0 DMUL R6, R2, 8.98846567431157953865e+307 ;  /* 0x7fe0000002068828 */ /* 0x000fe20000000000 */
[----:B------:R-:W-:-:S05]  /*0ae0*/  IMAD.MOV.U32 R21, RZ, RZ, R15 ;  /* 0x000000ffff157224 */ /* 0x000fca00078e000f */
[----:B------:R-:W0:Y:S02]  /*0af0*/  MUFU.RCP64H R13, R7 ;  /* 0x00000007000d7308 */ /* 0x000e240000001800 */
[----:B0-----:R-:W-:-:S08]  /*0b00*/  DFMA R8, R12, -R6, 1 ;  /* 0x3ff000000c08742b */ /* 0x001fd00000000806 */
[----:B------:R-:W-:-:S08]  /*0b10*/  DFMA R8, R8, R8, R8 ;  /* 0x000000080808722b */ /* 0x000fd00000000008 */
[----:B------:R-:W-:Y:S01]  /*0b20*/  DFMA R12, R12, R8, R12 ;  /* 0x000000080c0c722b */ /* 0x000fe2000000000c */
[----:B------:R-:W-:Y:S02]  /*0b30*/  SEL R9, R14, 0x63400000, !P1 ;  /* 0x634000000e097807 */ /* 0x000fe40004800000 */
[----:B------:R-:W-:Y:S02]  /*0b40*/  FSETP.GEU.AND P1, PT, |R11|, 1.469367938527859385e-39, PT ;  /* 0x001000000b00780b */ /* 0x000fe40003f2e200 */
[----:B------:R-:W-:-:S03]  /*0b50*/  LOP3.LUT R9, R9, 0x800fffff, R11, 0xf8, !PT ;  /* 0x800fffff09097812 */ /* 0x000fc600078ef80b */
[----:B------:R-:W-:Y:S01]  /*0b60*/  DFMA R16, R12, -R6, 1 ;  /* 0x3ff000000c10742b */ /* 0x000fe20000000806 */
[----:B------:R-:W-:-:S07]  /*0b70*/  MOV R8, R10 ;  /* 0x0000000a00087202 */ /* 0x000fce0000000f00 */
[----:B------:R-:W-:Y:S01]  /*0b80*/  DFMA R12, R12, R16, R12 ;  /* 0x000000100c0c722b */ /* 0x000fe2000000000c */
[----:B------:R-:W-:Y:S10]  /*0b90*/  @P1 BRA `(.L_x_63) ;  /* 0x0000000000201947 */ /* 0x000ff40003800000 */
[----:B------:R-:W-:-:S04]  /*0ba0*/  LOP3.LUT R16, R3, 0x7ff00000, RZ, 0xc0, !PT ;  /* 0x7ff0000003107812 */ /* 0x000fc800078ec0ff */
[----:B------:R-:W-:Y:S01]  /*0bb0*/  ISETP.GE.U32.AND P1, PT, R15, R16, PT ;  /* 0x000000100f00720c */ /* 0x000fe20003f26070 */
[----:B------:R-:W-:-:S03]  /*0bc0*/  IMAD.MOV.U32 R16, RZ, RZ, RZ ;  /* 0x000000ffff107224 */ /* 0x000fc600078e00ff */
[----:B------:R-:W-:-:S04]  /*0bd0*/  SEL R17, R14, 0x63400000, !P1 ;  /* 0x634000000e117807 */ /* 0x000fc80004800000 */
[----:B------:R-:W-:-:S04]  /*0be0*/  LOP3.LUT R17, R17, 0x80000000, R11, 0xf8, !PT ;  /* 0x8000000011117812 */ /* 0x000fc800078ef80b */
[----:B------:R-:W-:-:S06]  /*0bf0*/  LOP3.LUT R17, R17, 0x100000, RZ, 0xfc, !PT ;  /* 0x0010000011117812 */ /* 0x000fcc00078efcff */
[----:B------:R-:W-:-:S10]  /*0c00*/  DFMA R8, R8, 2, -R16 ;  /* 0x400000000808782b */ /* 0x000fd40000000810 */
[----:B------:R-:W-:-:S07]  /*0c10*/  LOP3.LUT R21, R9, 0x7ff00000, RZ, 0xc0, !PT ;  /* 0x7ff0000009157812 */ /* 0x000fce00078ec0ff */
.L_x_63:
[----:B------:R-:W-:Y:S01]  /*0c20*/  IMAD.MOV.U32 R20, RZ, RZ, R18 ;  /* 0x000000ffff147224 */ /* 0x000fe200078e0012 */
[----:B------:R-:W-:Y:S01]  /*0c30*/  @!P0 LOP3.LUT R20, R7, 0x7ff00000, RZ, 0xc0, !PT ;  /* 0x7ff0000007148812 */ /* 0x000fe200078ec0ff */
[----:B------:R-:W-:Y:S01]  /*0c40*/  VIADD R22, R21, 0xffffffff ;  /* 0xffffffff15167836 */ /* 0x000fe20000000000 */
[----:B------:R-:W-:-:S03]  /*0c50*/  DMUL R16, R12, R8 ;  /* 0x000000080c107228 */ /* 0x000fc60000000000 */
[----:B------:R-:W-:Y:S01]  /*0c60*/  VIADD R23, R20, 0xffffffff ;  /* 0xffffffff14177836 */ /* 0x000fe20000000000 */
[----:B------:R-:W-:-:S04]  /*0c70*/  ISETP.GT.U32.AND P0, PT, R22, 0x7feffffe, PT ;  /* 0x7feffffe1600780c */ /* 0x000fc80003f04070 */
[----:B------:R-:W-:Y:S01]  /*0c80*/  ISETP.GT.U32.OR P0, PT, R23, 0x7feffffe, P0 ;  /* 0x7feffffe1700780c */ /* 0x000fe20000704470 */
[----:B------:R-:W-:-:S08]  /*0c90*/  DFMA R18, R16, -R6, R8 ;  /* 0x800000061012722b */ /* 0x000fd00000000008 */
[----:B------:R-:W-:-:S04]  /*0ca0*/  DFMA R12, R12, R18, R16 ;  /* 0x000000120c0c722b */ /* 0x000fc80000000010 */
[----:B------:R-:W-:Y:S07]  /*0cb0*/  @P0 BRA `(.L_x_64) ;  /* 0x00000000006c0947 */ /* 0x000fee0003800000 */
[----:B------:R-:W-:-:S04]  /*0cc0*/  LOP3.LUT R16, R3, 0x7ff00000, RZ, 0xc0, !PT ;  /* 0x7ff0000003107812 */ /* 0x000fc800078ec0ff */
[CC--:B------:R-:W-:Y:S02]  /*0cd0*/  VIADDMNMX R10, R15.reuse, -R16.reuse, 0xb9600000, !PT ;  /* 0xb96000000f0a7446 */ /* 0x0c0fe40007800910 */
[----:B------:R-:W-:Y:S02]  /*0ce0*/  ISETP.GE.U32.AND P0, PT, R15, R16, PT ;  /* 0x000000100f00720c */ /* 0x000fe40003f06070 */
[----:B------:R-:W-:Y:S02]  /*0cf0*/  VIMNMX R10, PT, PT, R10, 0x46a00000, PT ;  /* 0x46a000000a0a7848 */ /* 0x000fe40003fe0100 */
[----:B------:R-:W-:-:S04]  /*0d00*/  SEL R11, R14, 0x63400000, !P0 ;  /* 0x634000000e0b7807 */ /* 0x000fc80004000000 */
[----:B------:R-:W-:Y:S01]  /*0d10*/  IADD3 R16, PT, PT, -R11, R10, RZ ;  /* 0x0000000a0b107210 */ /* 0x000fe20007ffe1ff */
[----:B------:R-:W-:-:S04]  /*0d20*/  IMAD.MOV.U32 R10, RZ, RZ, RZ ;  /* 0x000000ffff0a7224 */ /* 0x000fc800078e00ff */
[----:B------:R-:W-:-:S06]  /*0d30*/  VIADD R11, R16, 0x7fe00000 ;  /* 0x7fe00000100b7836 */ /* 0x000fcc0000000000 */
[----:B------:R-:W-:-:S10]  /*0d40*/  DMUL R14, R12, R10 ;  /* 0x0000000a0c0e7228 */ /* 0x000fd40000000000 */
[----:B------:R-:W-:-:S13]  /*0d50*/  FSETP.GTU.AND P0, PT, |R15|, 1.469367938527859385e-39, PT ;  /* 0x001000000f00780b */ /* 0x000fda0003f0c200 */
[----:B------:R-:W-:Y:S05]  /*0d60*/  @P0 BRA `(.L_x_65) ;  /* 0x0000000000940947 */ /* 0x000fea0003800000 */
[----:B------:R-:W-:Y:S01]  /*0d70*/  DFMA R6, R12, -R6, R8 ;  /* 0x800000060c06722b */ /* 0x000fe20000000008 */
[----:B------:R-:W-:-:S09]  /*0d80*/  IMAD.MOV.U32 R10, RZ, RZ, RZ ;  /* 0x000000ffff0a7224 */ /* 0x000fd200078e00ff */
[C---:B------:R-:W-:Y:S02]  /*0d90*/  FSETP.NEU.AND P0, PT, R7.reuse, RZ, PT ;  /* 0x000000ff0700720b */ /* 0x040fe40003f0d000 */
[----:B------:R-:W-:-:S04]  /*0da0*/  LOP3.LUT R9, R7, 0x80000000, R3, 0x48, !PT ;  /* 0x8000000007097812 */ /* 0x000fc800078e4803 */
[----:B------:R-:W-:-:S07]  /*0db0*/  LOP3.LUT R11, R9, R11, RZ, 0xfc, !PT ;  /* 0x0000000b090b7212 */ /* 0x000fce00078efcff */
[----:B------:R-:W-:Y:S05]  /*0dc0*/  @!P0 BRA `(.L_x_65) ;  /* 0x00000000007c8947 */ /* 0x000fea0003800000 */
[----:B------:R-:W-:Y:S01]  /*0dd0*/  IMAD.MOV R3, RZ, RZ, -R16 ;  /* 0x000000ffff037224 */ /* 0x000fe200078e0a10 */
[----:B------:R-:W-:Y:S01]  /*0de0*/  MOV R2, RZ ;  /* 0x000000ff00027202 */ /* 0x000fe20000000f00 */
[----:B------:R-:W-:-:S05]  /*0df0*/  DMUL.RP R10, R12, R10 ;  /* 0x0000000a0c0a7228 */ /* 0x000fca0000008000 */
[----:B------:R-:W-:-:S05]  /*0e00*/  DFMA R2, R14, -R2, R12 ;  /* 0x800000020e02722b */ /* 0x000fca000000000c */
[----:B------:R-:W-:Y:S02]  /*0e10*/  LOP3.LUT R9, R11, R9, RZ, 0x3c, !PT ;  /* 0x000000090b097212 */ /* 0x000fe400078e3cff */
[----:B------:R-:W-:-:S04]  /*0e20*/  IADD3 R2, PT, PT, -R16, -0x43300000, RZ ;  /* 0xbcd0000010027810 */ /* 0x000fc80007ffe1ff */
[----:B------:R-:W-:-:S04]  /*0e30*/  FSETP.NEU.AND P0, PT, |R3|, R2, PT ;  /* 0x000000020300720b */ /* 0x000fc80003f0d200 */
[----:B------:R-:W-:Y:S02]  /*0e40*/  FSEL R14, R10, R14, !P0 ;  /* 0x0000000e0a0e7208 */ /* 0x000fe40004000000 */
[----:B------:R-:W-:Y:S01]  /*0e50*/  FSEL R15, R9, R15, !P0 ;  /* 0x0000000f090f7208 */ /* 0x000fe20004000000 */
[----:B------:R-:W-:Y:S06]  /*0e60*/  BRA `(.L_x_65) ;  /* 0x0000000000547947 */ /* 0x000fec0003800000 */
.L_x_64:
        /* <DEDUP_REMOVED lines=11> */
[----:B------:R-:W-:Y:S01]  /*0f20*/  @P0 LOP3.LUT R2, R15, 0x7ff00000, RZ, 0xfc, !PT ;  /* 0x7ff000000f020812 */ /* 0x000fe200078efcff */
[----:B------:R-:W-:Y:S02]  /*0f30*/  @!P0 IMAD.MOV.U32 R14, RZ, RZ, RZ ;  /* 0x000000ffff0e8224 */ /* 0x000fe400078e00ff */
[----:B------:R-:W-:Y:S01]  /*0f40*/  @P0 IMAD.MOV.U32 R14, RZ, RZ, RZ ;  /* 0x000000ffff0e0224 */ /* 0x000fe200078e00ff */
[----:B------:R-:W-:Y:S01]  /*0f50*/  @P0 MOV R15, R2 ;  /* 0x00000002000f0202 */ /* 0x000fe20000000f00 */
[----:B------:R-:W-:Y:S06]  /*0f60*/  BRA `(.L_x_65) ;  /* 0x0000000000147947 */ /* 0x000fec0003800000 */
.L_x_67:
[----:B------:R-:W-:Y:S01]  /*0f70*/  LOP3.LUT R15, R3, 0x80000, RZ, 0xfc, !PT ;  /* 0x00080000030f7812 */ /* 0x000fe200078efcff */
[----:B------:R-:W-:Y:S01]  /*0f80*/  IMAD.MOV.U32 R14, RZ, RZ, R2 ;  /* 0x000000ffff0e7224 */ /* 0x000fe200078e0002 */
[----:B------:R-:W-:Y:S06]  /*0f90*/  BRA `(.L_x_65) ;  /* 0x0000000000087947 */ /* 0x000fec0003800000 */
.L_x_66:
[----:B------:R-:W-:Y:S01]  /*0fa0*/  LOP3.LUT R15, R11, 0x80000, RZ, 0xfc, !PT ;  /* 0x000800000b0f7812 */ /* 0x000fe200078efcff */
[----:B------:R-:W-:-:S07]  /*0fb0*/  IMAD.MOV.U32 R14, RZ, RZ, R10 ;  /* 0x000000ffff0e7224 */ /* 0x000fce00078e000a */
.L_x_65:
[----:B------:R-:W-:Y:S02]  /*0fc0*/  IMAD.MOV.U32 R2, RZ, RZ, R0 ;  /* 0x000000ffff027224 */ /* 0x000fe400078e0000 */
[----:B------:R-:W-:-:S04]  /*0fd0*/  IMAD.MOV.U32 R3, RZ, RZ, 0x0 ;  /* 0x00000000ff037424 */ /* 0x000fc800078e00ff */
[----:B------:R-:W-:Y:S05]  /*0fe0*/  RET.REL.NODEC R2 `(_Z10rescale_T4PA3_dPdS1_) ;  /* 0xfffffff002047950 */ /* 0x000fea0003c3ffff */
        .weak           $__internal_3_$__cuda_sm20_dsqrt_rn_f64_mediumpath_v1
        .type           $__internal_3_$__cuda_sm20_dsqrt_rn_f64_mediumpath_v1,@function
        .size           $__internal_3_$__cuda_sm20_dsqrt_rn_f64_mediumpath_v1,(.L_x_82 - $__internal_3_$__cuda_sm20_dsqrt_rn_f64_mediumpath_v1)
$__internal_3_$__cuda_sm20_dsqrt_rn_f64_mediumpath_v1:
[----:B------:R-:W-:Y:S01]  /*0ff0*/  ISETP.GE.U32.AND P0, PT, R6, -0x3400000, PT ;  /* 0xfcc000000600780c */ /* 0x000fe20003f06070 */
[----:B------:R-:W-:Y:S01]  /*1000*/  IMAD.MOV.U32 R6, RZ, RZ, R0 ;  /* 0x000000ffff067224 */ /* 0x000fe200078e0000 */
[----:B------:R-:W-:-:S11]  /*1010*/  MOV R9, R3 ;  /* 0x0000000300097202 */ /* 0x000fd60000000f00 */
        /* <DEDUP_REMOVED lines=9> */
.L_x_68:
        /* <DEDUP_REMOVED lines=9> */
[----:B------:R-:W-:Y:S01]  /*1140*/  MOV R6, RZ ;  /* 0x000000ff00067202 */ /* 0x000fe20000000f00 */
[----:B------:R-:W-:Y:S02]  /*1150*/  IMAD.MOV.U32 R12, RZ, RZ, 0x0 ;  /* 0x00000000ff0c7424 */ /* 0x000fe400078e00ff */
[----:B------:R-:W-:Y:S02]  /*1160*/  IMAD.MOV.U32 R13, RZ, RZ, 0x3fd80000 ;  /* 0x3fd80000ff0d7424 */ /* 0x000fe400078e00ff */
[----:B------:R-:W0:Y:S02]  /*1170*/  MUFU.RSQ64H R7, R9 ;  /* 0x0000000900077308 */ /* 0x000e240000001c00 */
        /* <DEDUP_REMOVED lines=11> */
.L_x_70:
[----:B------:R-:W-:-:S11]  /*1230*/  DADD R6, R8, R8 ;  /* 0x0000000008067229 */ /* 0x000fd60000000008 */
.L_x_69:
[----:B------:R-:W-:Y:S01]  /*1240*/  IMAD.MOV.U32 R3, RZ, RZ, 0x0 ;  /* 0x00000000ff037424 */ /* 0x000fe200078e00ff */
[----:B------:R-:W-:Y:S01]  /*1250*/  MOV R10, R6 ;  /* 0x00000006000a7202 */ /* 0x000fe20000000f00 */
[----:B------:R-:W-:Y:S02]  /*1260*/  IMAD.MOV.U32 R11, RZ, RZ, R7 ;  /* 0x000000ffff0b7224 */ /* 0x000fe400078e0007 */
[----:B------:R-:W-:Y:S05]  /*1270*/  RET.REL.NODEC R2 `(_Z10rescale_T4PA3_dPdS1_) ;  /* 0xffffffec02607950 */ /* 0x000fea0003c3ffff */
.L_x_71:
        /* <DEDUP_REMOVED lines=16> */
.L_x_82:


//--------------------- .text._Z10rescale_T2PA3_dPdS1_S1_ --------------------------
	.section	.text._Z10rescale_T2PA3_dPdS1_S1_,"ax",@progbits
	.align	128
        .global         _Z10rescale_T2PA3_dPdS1_S1_
        .type           _Z10rescale_T2PA3_dPdS1_S1_,@function
        .size           _Z10rescale_T2PA3_dPdS1_S1_,(.L_x_87 - _Z10rescale_T2PA3_dPdS1_S1_)
        .other          _Z10rescale_T2PA3_dPdS1_S1_,@"STO_CUDA_ENTRY STV_DEFAULT"
_Z10rescale_T2PA3_dPdS1_S1_:
.text._Z10rescale_T2PA3_dPdS1_S1_:
[----:B------:R-:W-:Y:S01]  /*0000*/  LDC R1, c[0x0][0x37c] ;  /* 0x0000df00ff017b82 */ /* 0x000fe20000000800 */
[----:B------:R-:W0:Y:S02]  /*0010*/  S2R R7, SR_TID.X ;  /* 0x0000000000077919 */ /* 0x000e240000002100 */
[----:B0-----:R-:W-:-:S13]  /*0020*/  ISETP.GT.U32.AND P0, PT, R7, 0x1af, PT ;  /* 0x000001af0700780c */ /* 0x001fda0003f04070 */
[----:B------:R-:W-:Y:S05]  /*0030*/  @P0 EXIT ;  /* 0x000000000000094d */ /* 0x000fea0003800000 */
[----:B------:R-:W0:Y:S01]  /*0040*/  LDC.64 R4, c[0x0][0x380] ;  /* 0x0000e000ff047b82 */ /* 0x000e220000000a00 */
[----:B------:R-:W1:Y:S07]  /*0050*/  LDCU.64 UR4, c[0x0][0x358] ;  /* 0x00006b00ff0477ac */ /* 0x000e6e0008000a00 */
[----:B------:R-:W2:Y:S01]  /*0060*/  LDC.64 R2, c[0x0][0x388] ;  /* 0x0000e200ff027b82 */ /* 0x000ea20000000a00 */
[----:B0-----:R-:W-:-:S05]  /*0070*/  IMAD.WIDE.U32 R4, R7, 0x18, R4 ;  /* 0x0000001807047825 */ /* 0x001fca00078e0004 */
[----:B-1----:R-:W3:Y:S04]  /*0080*/  LDG.E.64 R6, desc[UR4][R4.64] ;  /* 0x0000000404067981 */ /* 0x002ee8000c1e1b00 */
[----:B--2---:R-:W3:Y:S01]  /*0090*/  LDG.E.64 R2, desc[UR4][R2.64] ;  /* 0x0000000402027981 */ /* 0x004ee2000c1e1b00 */
[----:B------:R-:W0:Y:S03]  /*00a0*/  LDC.64 R8, c[0x0][0x390] ;  /* 0x0000e400ff087b82 */ /* 0x000e260000000a00 */
[----:B------:R-:W2:Y:S04]  /*00b0*/  LDG.E.64 R10, desc[UR4][R4.64+0x8] ;  /* 0x00000804040a7981 */ /* 0x000ea8000c1e1b00 */
[----:B------:R-:W4:Y:S01]  /*00c0*/  LDG.E.64 R14, desc[UR4][R4.64+0x10] ;  /* 0x00001004040e7981 */ /* 0x000f22000c1e1b00 */
[----:B---3--:R-:W-:-:S07]  /*00d0*/  DADD R6, -R2, R6 ;  /* 0x0000000002067229 */ /* 0x008fce0000000106 */
[----:B------:R-:W-:Y:S04]  /*00e0*/  STG.E.64 desc[UR4][R4.64], R6 ;  /* 0x0000000604007986 */ /* 0x000fe8000c101b04 */
[----:B0-----:R-:W2:Y:S01]  /*00f0*/  LDG.E.64 R8, desc[UR4][R8.64] ;  /* 0x0000000408087981 */ /* 0x001ea2000c1e1b00 */
[----:B------:R-:W0:Y:S01]  /*0100*/  LDC.64 R12, c[0x0][0x398] ;  /* 0x0000e600ff0c7b82 */ /* 0x000e220000000a00 */
[----:B--2---:R-:W-:-:S07]  /*0110*/  DADD R10, -R8, R10 ;  /* 0x00000000080a7229 */ /* 0x004fce000000010a */
[----:B------:R-:W-:Y:S04]  /*0120*/  STG.E.64 desc[UR4][R4.64+0x8], R10 ;  /* 0x0000080a04007986 */ /* 0x000fe8000c101b04 */
[----:B0-----:R-:W4:Y:S02]  /*0130*/  LDG.E.64 R12, desc[UR4][R12.64] ;  /* 0x000000040c0c7981 */ /* 0x001f24000c1e1b00 */
[----:B----4-:R-:W-:-:S07]  /*0140*/  DADD R14, -R12, R14 ;  /* 0x000000000c0e7229 */ /* 0x010fce000000010e */
[----:B------:R-:W-:Y:S01]  /*0150*/  STG.E.64 desc[UR4][R4.64+0x10], R14 ;  /* 0x0000100e04007986 */ /* 0x000fe2000c101b04 */
[----:B------:R-:W-:Y:S05]  /*0160*/  EXIT ;  /* 0x000000000000794d */ /* 0x000fea0003800000 */
.L_x_72:
        /* <DEDUP_REMOVED lines=9> */
.L_x_87:


//--------------------- .text._Z10Pos_periodPA3_dPA2_dS0_ --------------------------
	.section	.text._Z10Pos_periodPA3_dPA2_dS0_,"ax",@progbits
	.align	128
        .global         _Z10Pos_periodPA3_dPA2_dS0_
        .type           _Z10Pos_periodPA3_dPA2_dS0_,@function
        .size           _Z10Pos_periodPA3_dPA2_dS0_,(.L_x_88 - _Z10Pos_periodPA3_dPA2_dS0_)
        .other          _Z10Pos_periodPA3_dPA2_dS0_,@"STO_CUDA_ENTRY STV_DEFAULT"
_Z10Pos_periodPA3_dPA2_dS0_:
.text._Z10Pos_periodPA3_dPA2_dS0_:
        /* <DEDUP_REMOVED lines=8> */
[----:B0-----:R-:W-:-:S05]  /*0080*/  IMAD.WIDE.U32 R4, R0, 0x18, R4 ;  /* 0x0000001800047825 */ /* 0x001fca00078e0004 */
[----:B-1----:R-:W4:Y:S04]  /*0090*/  LDG.E.64 R8, desc[UR4][R4.64] ;  /* 0x0000000404087981 */ /* 0x002f28000c1e1b00 */
[----:B--2---:R-:W4:Y:S01]  /*00a0*/  LDG.E.64 R10, desc[UR4][R6.64] ;  /* 0x00000004060a7981 */ /* 0x004f22000c1e1b00 */
[----:B------:R-:W-:Y:S01]  /*00b0*/  BSSY.RECONVERGENT B0, `(.L_x_73) ;  /* 0x000001f000007945 */ /* 0x000fe20003800200 */
[----:B---3--:R-:W-:Y:S01]  /*00c0*/  IMAD.WIDE.U32 R2, R0, 0x18, R2 ;  /* 0x0000001800027825 */ /* 0x008fe200078e0002 */
[----:B----4-:R-:W-:-:S14]  /*00d0*/  DSETP.GEU.AND P0, PT, R8, R10, PT ;  /* 0x0000000a0800722a */ /* 0x010fdc0003f0e000 */
[----:B------:R-:W-:Y:S05]  /*00e0*/  @P0 BRA `(.L_x_74) ;  /* 0x0000000000340947 */ /* 0x000fea0003800000 */
[----:B------:R-:W2:Y:S01]  /*00f0*/  LDG.E.64 R12, desc[UR4][R6.64+0x8] ;  /* 0x00000804060c7981 */ /* 0x000ea2000c1e1b00 */
[----:B------:R-:W-:Y:S01]  /*0100*/  ISETP.NE.AND P0, PT, R0, 0x1b0, PT ;  /* 0x000001b00000780c */ /* 0x000fe20003f05270 */
[----:B--2---:R-:W-:-:S08]  /*0110*/  DADD R12, -R10, R12 ;  /* 0x000000000a0c7229 */ /* 0x004fd0000000010c */
[----:B------:R-:W-:-:S07]  /*0120*/  DADD R12, R8, R12 ;  /* 0x00000000080c7229 */ /* 0x000fce000000000c */
[----:B------:R0:W-:Y:S01]  /*0130*/  STG.E.64 desc[UR4][R4.64], R12 ;  /* 0x0000000c04007986 */ /* 0x0001e2000c101b04 */
[----:B------:R-:W-:Y:S05]  /*0140*/  @!P0 BRA `(.L_x_75) ;  /* 0x0000000000548947 */ /* 0x000fea0003800000 */
[----:B------:R-:W2:Y:S04]  /*0150*/  LDG.E.64 R8, desc[UR4][R6.64+0x8] ;  /* 0x0000080406087981 */ /* 0x000ea8000c1e1b00 */
[----:B------:R-:W2:Y:S04]  /*0160*/  LDG.E.64 R10, desc[UR4][R6.64] ;  /* 0x00000004060a7981 */ /* 0x000ea8000c1e1b00 */
[----:B0-----:R-:W3:Y:S01]  /*0170*/  LDG.E.64 R12, desc[UR4][R2.64] ;  /* 0x00000004020c7981 */ /* 0x001ee2000c1e1b00 */
[----:B--2---:R-:W-:-:S08]  /*0180*/  DADD R8, R8, -R10 ;  /* 0x0000000008087229 */ /* 0x004fd0000000080a */
[----:B---3--:R-:W-:-:S07]  /*0190*/  DADD R8, R8, R12 ;  /* 0x0000000008087229 */ /* 0x008fce000000000c */
[----:B------:R1:W-:Y:S01]  /*01a0*/  STG.E.64 desc[UR4][R2.64], R8 ;  /* 0x0000000802007986 */ /* 0x0003e2000c101b04 */
[----:B------:R-:W-:Y:S05]  /*01b0*/  BRA `(.L_x_75) ;  /* 0x0000000000387947 */ /* 0x000fea0003800000 */
.L_x_74:
[----:B------:R-:W2:Y:S02]  /*01c0*/  LDG.E.64 R12, desc[UR4][R6.64+0x8] ;  /* 0x00000804060c7981 */ /* 0x000ea4000c1e1b00 */
[----:B--2---:R-:W-:-:S14]  /*01d0*/  DSETP.GE.AND P0, PT, R8, R12, PT ;  /* 0x0000000c0800722a */ /* 0x004fdc0003f06000 */
[----:B------:R-:W-:Y:S05]  /*01e0*/  @!P0 BRA `(.L_x_75) ;  /* 0x00000000002c8947 */ /* 0x000fea0003800000 */
[----:B------:R-:W-:Y:S01]  /*01f0*/  DADD R10, -R10, R12 ;  /* 0x000000000a0a7229 */ /* 0x000fe2000000010c */
[----:B------:R-:W-:-:S07]  /*0200*/  ISETP.NE.AND P0, PT, R0, 0x1b0, PT ;  /* 0x000001b00000780c */ /* 0x000fce0003f05270 */
[----:B------:R-:W-:-:S07]  /*0210*/  DADD R10, R8, -R10 ;  /* 0x00000000080a7229 */ /* 0x000fce000000080a */
[----:B------:R2:W-:Y:S01]  /*0220*/  STG.E.64 desc[UR4][R4.64], R10 ;  /* 0x0000000a04007986 */ /* 0x0005e2000c101b04 */
[----:B------:R-:W-:Y:S05]  /*0230*/  @!P0 BRA `(.L_x_75) ;  /* 0x0000000000188947 */ /* 0x000fea0003800000 */
[----:B------:R-:W3:Y:S04]  /*0240*/  LDG.E.64 R8, desc[UR4][R6.64+0x8] ;  /* 0x0000080406087981 */ /* 0x000ee8000c1e1b00 */
[----:B--2---:R-:W3:Y:S04]  /*0250*/  LDG.E.64 R10, desc[UR4][R6.64] ;  /* 0x00000004060a7981 */ /* 0x004ee8000c1e1b00 */
[----:B------:R-:W2:Y:S01]  /*0260*/  LDG.E.64 R12, desc[UR4][R2.64] ;  /* 0x00000004020c7981 */ /* 0x000ea2000c1e1b00 */
[----:B---3--:R-:W-:-:S08]  /*0270*/  DADD R8, R8, -R10 ;  /* 0x0000000008087229 */ /* 0x008fd0000000080a */
[----:B--2---:R-:W-:-:S07]  /*0280*/  DADD R8, -R8, R12 ;  /* 0x0000000008087229 */ /* 0x004fce000000010c */
[----:B------:R3:W-:Y:S04]  /*0290*/  STG.E.64 desc[UR4][R2.64], R8 ;  /* 0x0000000802007986 */ /* 0x0007e8000c101b04 */
.L_x_75:
[----:B------:R-:W-:Y:S05]  /*02a0*/  BSYNC.RECONVERGENT B0 ;  /* 0x0000000000007941 */ /* 0x000fea0003800200 */
.L_x_73:
[----:B-1-3--:R-:W3:Y:S04]  /*02b0*/  LDG.E.64 R8, desc[UR4][R4.64+0x8] ;  /* 0x0000080404087981 */ /* 0x00aee8000c1e1b00 */
[----:B--2---:R-:W3:Y:S02]  /*02c0*/  LDG.E.64 R10, desc[UR4][R6.64+0x10] ;  /* 0x00001004060a7981 */ /* 0x004ee4000c1e1b00 */
[----:B---3--:R-:W-:-:S14]  /*02d0*/  DSETP.GEU.AND P0, PT, R8, R10, PT ;  /* 0x0000000a0800722a */ /* 0x008fdc0003f0e000 */
[----:B------:R-:W-:Y:S05]  /*02e0*/  @!P0 BRA `(.L_x_76) ;  /* 0x00000000003c8947 */ /* 0x000fea0003800000 */
[----:B0-----:R-:W2:Y:S02]  /*02f0*/  LDG.E.64 R12, desc[UR4][R6.64+0x18] ;  /* 0x00001804060c7981 */ /* 0x001ea4000c1e1b00 */
[----:B--2---:R-:W-:-:S14]  /*0300*/  DSETP.GE.AND P0, PT, R8, R12, PT ;  /* 0x0000000c0800722a */ /* 0x004fdc0003f06000 */
[----:B------:R-:W-:Y:S05]  /*0310*/  @!P0 EXIT ;  /* 0x000000000000894d */ /* 0x000fea0003800000 */
[----:B------:R-:W-:Y:S01]  /*0320*/  DADD R10, -R10, R12 ;  /* 0x000000000a0a7229 */ /* 0x000fe2000000010c */
[----:B------:R-:W-:-:S07]  /*0330*/  ISETP.NE.AND P0, PT, R0, 0x1b0, PT ;  /* 0x000001b00000780c */ /* 0x000fce0003f05270 */
[----:B------:R-:W-:-:S07]  /*0340*/  DADD R10, R8, -R10 ;  /* 0x00000000080a7229 */ /* 0x000fce000000080a */
[----:B------:R0:W-:Y:S01]  /*0350*/  STG.E.64 desc[UR4][R4.64+0x8], R10 ;  /* 0x0000080a04007986 */ /* 0x0001e2000c101b04 */
[----:B------:R-:W-:Y:S05]  /*0360*/  @!P0 EXIT ;  /* 0x000000000000894d */ /* 0x000fea0003800000 */
[----:B0-----:R-:W2:Y:S04]  /*0370*/  LDG.E.64 R4, desc[UR4][R6.64+0x18] ;  /* 0x0000180406047981 */ /* 0x001ea8000c1e1b00 */
[----:B------:R-:W2:Y:S04]  /*0380*/  LDG.E.64 R8, desc[UR4][R6.64+0x10] ;  /* 0x0000100406087981 */ /* 0x000ea8000c1e1b00 */
[----:B------:R-:W3:Y:S01]  /*0390*/  LDG.E.64 R10, desc[UR4][R2.64+0x8] ;  /* 0x00000804020a7981 */ /* 0x000ee2000c1e1b00 */
[----:B--2---:R-:W-:-:S08]  /*03a0*/  DADD R4, R4, -R8 ;  /* 0x0000000004047229 */ /* 0x004fd00000000808 */
[----:B---3--:R-:W-:-:S07]  /*03b0*/  DADD R4, -R4, R10 ;  /* 0x0000000004047229 */ /* 0x008fce000000010a */
[----:B------:R-:W-:Y:S01]  /*03c0*/  STG.E.64 desc[UR4][R2.64+0x8], R4 ;  /* 0x0000080402007986 */ /* 0x000fe2000c101b04 */
[----:B------:R-:W-:Y:S05]  /*03d0*/  EXIT ;  /* 0x000000000000794d */ /* 0x000fea0003800000 */
.L_x_76:
[----:B0-----:R-:W2:Y:S01]  /*03e0*/  LDG.E.64 R12, desc[UR4][R6.64+0x18] ;  /* 0x00001804060c7981 */ /* 0x001ea2000c1e1b00 */
[----:B------:R-:W-:Y:S01]  /*03f0*/  ISETP.NE.AND P0, PT, R0, 0x1b0, PT ;  /* 0x000001b00000780c */ /* 0x000fe20003f05270 */
[----:B--2---:R-:W-:-:S08]  /*0400*/  DADD R12, -R10, R12 ;  /* 0x000000000a0c7229 */ /* 0x004fd0000000010c */
[----:B------:R-:W-:-:S07]  /*0410*/  DADD R12, R8, R12 ;  /* 0x00000000080c7229 */ /* 0x000fce000000000c */
[----:B------:R0:W-:Y:S01]  /*0420*/  STG.E.64 desc[UR4][R4.64+0x8], R12 ;  /* 0x0000080c04007986 */ /* 0x0001e2000c101b04 */
[----:B------:R-:W-:Y:S05]  /*0430*/  @!P0 EXIT ;  /* 0x000000000000894d */ /* 0x000fea0003800000 */
[----:B0-----:R-:W2:Y:S04]  /*0440*/  LDG.E.64 R4, desc[UR4][R6.64+0x18] ;  /* 0x0000180406047981 */ /* 0x001ea8000c1e1b00 */
[----:B------:R-:W2:Y:S04]  /*0450*/  LDG.E.64 R8, desc[UR4][R6.64+0x10] ;  /* 0x0000100406087981 */ /* 0x000ea8000c1e1b00 */
[----:B------:R-:W3:Y:S01]  /*0460*/  LDG.E.64 R10, desc[UR4][R2.64+0x8] ;  /* 0x00000804020a7981 */ /* 0x000ee2000c1e1b00 */
[----:B--2---:R-:W-:-:S08]  /*0470*/  DADD R4, R4, -R8 ;  /* 0x0000000004047229 */ /* 0x004fd00000000808 */
[----:B---3--:R-:W-:-:S07]  /*0480*/  DADD R4, R4, R10 ;  /* 0x0000000004047229 */ /* 0x008fce000000000a */
[----:B------:R-:W-:Y:S01]  /*0490*/  STG.E.64 desc[UR4][R2.64+0x8], R4 ;  /* 0x0000080402007986 */ /* 0x000fe2000c101b04 */
[----:B------:R-:W-:Y:S05]  /*04a0*/  EXIT ;  /* 0x000000000000794d */ /* 0x000fea0003800000 */
.L_x_77:
        /* <DEDUP_REMOVED lines=13> */
.L_x_88:


//--------------------- .nv.shared.reserved.0     --------------------------
	.section	.nv.shared.reserved.0,"aw",@nobits
	.weak		__nv_reservedSMEM_offset_0_alias
	.size		__nv_reservedSMEM_offset_0_alias, 0, 64
	.other		__nv_reservedSMEM_offset_0_alias,@"STO_CUDA_RESERVED_SHARED STV_DEFAULT"
__nv_reservedSMEM_offset_0_alias:
	.zero		0
	.zero		64


//--------------------- .nv.constant0._Z10Verlet_VelPA3_dS0_S0_Pd --------------------------
	.section	.nv.constant0._Z10Verlet_VelPA3_dS0_S0_Pd,"a",@progbits
	.sectionflags	@""
	.align	4
.nv.constant0._Z10Verlet_VelPA3_dS0_S0_Pd:
	.zero		928


//--------------------- .nv.constant0._Z10Verlet_PosPA3_dS0_S0_Pd --------------------------
	.section	.nv.constant0._Z10Verlet_PosPA3_dS0_S0_Pd,"a",@progbits
	.sectionflags	@""
	.align	4
.nv.constant0._Z10Verlet_PosPA3_dS0_S0_Pd:
	.zero		928


//--------------------- .nv.constant0._Z19Acceleration_periodPA3_dS0_PdS1_PA2_dS1_S0_S1_S1_ --------------------------
	.section	.nv.constant0._Z19Acceleration_periodPA3_dS0_PdS1_PA2_dS1_S0_S1_S1_,"a",@progbits
	.sectionflags	@""
	.align	4
.nv.constant0._Z19Acceleration_periodPA3_dS0_PdS1_PA2_dS1_S0_S1_S1_:
	.zero		968


//--------------------- .nv.constant0._Z10rescale_T4PA3_dPdS1_ --------------------------
	.section	.nv.constant0._Z10rescale_T4PA3_dPdS1_,"a",@progbits
	.sectionflags	@""
	.align	4
.nv.constant0._Z10rescale_T4PA3_dPdS1_:
	.zero		920


//--------------------- .nv.constant0._Z10rescale_T2PA3_dPdS1_S1_ --------------------------
	.section	.nv.constant0._Z10rescale_T2PA3_dPdS1_S1_,"a",@progbits
	.sectionflags	@""
	.align	4
.nv.constant0._Z10rescale_T2PA3_dPdS1_S1_:
	.zero		928


//--------------------- .nv.constant0._Z10Pos_periodPA3_dPA2_dS0_ --------------------------
	.section	.nv.constant0._Z10Pos_periodPA3_dPA2_dS0_,"a",@progbits
	.sectionflags	@""
	.align	4
.nv.constant0._Z10Pos_periodPA3_dPA2_dS0_:
	.zero		920


//--------------------- SYMBOLS --------------------------

	.type		.nv.reservedSmem.offset0,@object
	.size		.nv.reservedSmem.offset0,0x4
